	.target	sm_100a

	.elftype	@"ET_EXEC"


//--------------------- .note.nv.tkinfo           --------------------------
	.section	.note.nv.tkinfo,"",@"SHT_NOTE"
	.sectionflags	@"SHF_NOTE_NV_TKINFO"
	.tkinfo
        /*0018*/ 	.word	0x00000002
        /*0030*/ 	.string	""
        /*0030*/ 	.string	"ptxas"
        /*0030*/ 	.string	"Cuda compilation tools, release 13.0, V13.0.88"
        /*0030*/ 	.string	"Build cuda_13.0.r13.0/compiler.36424714_0"
        /*0030*/ 	.string	"-arch sm_100a -m 64 "



//--------------------- .note.nv.cuinfo           --------------------------
	.section	.note.nv.cuinfo,"",@"SHT_NOTE"
	.sectionflags	@"SHF_NOTE_NV_CUINFO"
        /*0018*/ 	.short	0x0002
        /*001a*/ 	.short	0x0064
        /*001c*/ 	.short	0x0082
	.zero		2


//--------------------- .nv.info                  --------------------------
	.section	.nv.info,"",@"SHT_CUDA_INFO"
	.align	4


	//----- nvinfo : EIATTR_REGCOUNT
	.align		4
        /*0000*/ 	.byte	0x04, 0x2f
        /*0002*/ 	.short	(.L_19 - .L_18)
	.align		4
.L_18:
        /*0004*/ 	.word	index@(_ZN7cutlass13device_kernelINS_4gemm6kernel13GemmUniversalIN4cute5tupleIJiiiiEEENS1_10collective13CollectiveMmaINS1_35MainloopSm100TmaUmmaWarpSpecializedILi6ELi2ELi4ENS5_IJNS4_1CILi4EEENSA_ILi1EEESC_EEEEENS5_IJNSA_ILi128EEESF_NSA_ILi64EEEEEENS_6half_tENS5_IJlSC_lEEESI_SJ_NS4_8TiledMMAINS4_8MMA_AtomIJNS4_26SM100_MMA_F16BF16_2x1SM_SSISI_SI_fLi128ELi128ELNS4_4UMMA5MajorE0ELSO_0ELNSN_7ScaleInE0ELSP_0EEEEEENS4_6LayoutINS5_IJSC_SC_SC_EEENS5_IJNSA_ILi0EEESU_SU_EEEEENS5_IJNS4_10UnderscoreESX_SX_EEEEENS4_18SM100_TMA_2SM_LOADENS4_14ComposedLayoutINS4_7SwizzleILi3ELi4ELi3EEENS4_18smem_ptr_flag_bitsILi16EEENSS_INS5_IJNSA_ILi8EEESG_EEENS5_IJSG_SC_EEEEEEEvNS4_8identityENS4_28SM100_TMA_2SM_LOAD_MULTICASTES1A_vS1B_EENS_8epilogue10collective18CollectiveEpilogueINS1E_23Sm100TmaWarpSpecializedILi4ELi2ELi16ELb1ELb0EEEJNS5_IJSG_SF_SG_EEENS5_IJNSS_ISG_SC_EENSS_INS5_IJNSA_ILi16EEENSA_ILi2EEEEEENS5_IJSC_SG_EEEEEEEESI_SJ_SI_SJ_NS1E_6fusion15FusionCallbacksIS1I_NS1R_17LinearCombinationISI_fSI_fLNS_15FloatRoundStyleE2EEES1J_S1Q_JEEENS4_5SM1004TMEM4LOAD26SM100_TMEM_LOAD_32dp32b16xENS4_13SM90_TMA_LOADENS11_INS12_ILi1ELi4ELi3EEES15_NSS_INS5_IJS16_S1L_EEENS5_IJS1L_SC_EEEEEEENS4_39AutoVectorizingCopyWithAssumedAlignmentILi128EEENS4_14SM90_TMA_STOREES26_S28_S28_EEEvvEEEEvNT_6ParamsE)
        /*0008*/ 	.word	0x00000044


	//----- nvinfo : EIATTR_FRAME_SIZE
	.align		4
.L_19:
        /*000c*/ 	.byte	0x04, 0x11
        /*000e*/ 	.short	(.L_21 - .L_20)
	.align		4
.L_20:
        /*0010*/ 	.word	index@($__internal_2_$__cuda_sm10x_tcgen05_guardrail_trap_unallocated_columns_being_dealloced)
        /*0014*/ 	.word	0x00000000


	//----- nvinfo : EIATTR_FRAME_SIZE
	.align		4
.L_21:
        /*0018*/ 	.byte	0x04, 0x11
        /*001a*/ 	.short	(.L_23 - .L_22)
	.align		4
.L_22:
        /*001c*/ 	.word	index@($__internal_1_$__cuda_sm10x_tcgen05_guardrail_trap_phase_invalid_during_alloc)
        /*0020*/ 	.word	0x00000000


	//----- nvinfo : EIATTR_FRAME_SIZE
	.align		4
.L_23:
        /*0024*/ 	.byte	0x04, 0x11
        /*0026*/ 	.short	(.L_25 - .L_24)
	.align		4
.L_24:
        /*0028*/ 	.word	index@($__internal_0_$__cuda_sm10x_tcgen05_guardrail_trap_col_being_dealloced_not_returned_by_alloc)
        /*002c*/ 	.word	0x00000000


	//----- nvinfo : EIATTR_FRAME_SIZE
	.align		4
.L_25:
        /*0030*/ 	.byte	0x04, 0x11
        /*0032*/ 	.short	(.L_27 - .L_26)
	.align		4
.L_26:
        /*0034*/ 	.word	index@(_ZN7cutlass13device_kernelINS_4gemm6kernel13GemmUniversalIN4cute5tupleIJiiiiEEENS1_10collective13CollectiveMmaINS1_35MainloopSm100TmaUmmaWarpSpecializedILi6ELi2ELi4ENS5_IJNS4_1CILi4EEENSA_ILi1EEESC_EEEEENS5_IJNSA_ILi128EEESF_NSA_ILi64EEEEEENS_6half_tENS5_IJlSC_lEEESI_SJ_NS4_8TiledMMAINS4_8MMA_AtomIJNS4_26SM100_MMA_F16BF16_2x1SM_SSISI_SI_fLi128ELi128ELNS4_4UMMA5MajorE0ELSO_0ELNSN_7ScaleInE0ELSP_0EEEEEENS4_6LayoutINS5_IJSC_SC_SC_EEENS5_IJNSA_ILi0EEESU_SU_EEEEENS5_IJNS4_10UnderscoreESX_SX_EEEEENS4_18SM100_TMA_2SM_LOADENS4_14ComposedLayoutINS4_7SwizzleILi3ELi4ELi3EEENS4_18smem_ptr_flag_bitsILi16EEENSS_INS5_IJNSA_ILi8EEESG_EEENS5_IJSG_SC_EEEEEEEvNS4_8identityENS4_28SM100_TMA_2SM_LOAD_MULTICASTES1A_vS1B_EENS_8epilogue10collective18CollectiveEpilogueINS1E_23Sm100TmaWarpSpecializedILi4ELi2ELi16ELb1ELb0EEEJNS5_IJSG_SF_SG_EEENS5_IJNSS_ISG_SC_EENSS_INS5_IJNSA_ILi16EEENSA_ILi2EEEEEENS5_IJSC_SG_EEEEEEEESI_SJ_SI_SJ_NS1E_6fusion15FusionCallbacksIS1I_NS1R_17LinearCombinationISI_fSI_fLNS_15FloatRoundStyleE2EEES1J_S1Q_JEEENS4_5SM1004TMEM4LOAD26SM100_TMEM_LOAD_32dp32b16xENS4_13SM90_TMA_LOADENS11_INS12_ILi1ELi4ELi3EEES15_NSS_INS5_IJS16_S1L_EEENS5_IJS1L_SC_EEEEEEENS4_39AutoVectorizingCopyWithAssumedAlignmentILi128EEENS4_14SM90_TMA_STOREES26_S28_S28_EEEvvEEEEvNT_6ParamsE)
        /*0038*/ 	.word	0x00000000


	//----- nvinfo : EIATTR_MIN_STACK_SIZE
	.align		4
.L_27:
        /*003c*/ 	.byte	0x04, 0x12
        /*003e*/ 	.short	(.L_29 - .L_28)
	.align		4
.L_28:
        /*0040*/ 	.word	index@(_ZN7cutlass13device_kernelINS_4gemm6kernel13GemmUniversalIN4cute5tupleIJiiiiEEENS1_10collective13CollectiveMmaINS1_35MainloopSm100TmaUmmaWarpSpecializedILi6ELi2ELi4ENS5_IJNS4_1CILi4EEENSA_ILi1EEESC_EEEEENS5_IJNSA_ILi128EEESF_NSA_ILi64EEEEEENS_6half_tENS5_IJlSC_lEEESI_SJ_NS4_8TiledMMAINS4_8MMA_AtomIJNS4_26SM100_MMA_F16BF16_2x1SM_SSISI_SI_fLi128ELi128ELNS4_4UMMA5MajorE0ELSO_0ELNSN_7ScaleInE0ELSP_0EEEEEENS4_6LayoutINS5_IJSC_SC_SC_EEENS5_IJNSA_ILi0EEESU_SU_EEEEENS5_IJNS4_10UnderscoreESX_SX_EEEEENS4_18SM100_TMA_2SM_LOADENS4_14ComposedLayoutINS4_7SwizzleILi3ELi4ELi3EEENS4_18smem_ptr_flag_bitsILi16EEENSS_INS5_IJNSA_ILi8EEESG_EEENS5_IJSG_SC_EEEEEEEvNS4_8identityENS4_28SM100_TMA_2SM_LOAD_MULTICASTES1A_vS1B_EENS_8epilogue10collective18CollectiveEpilogueINS1E_23Sm100TmaWarpSpecializedILi4ELi2ELi16ELb1ELb0EEEJNS5_IJSG_SF_SG_EEENS5_IJNSS_ISG_SC_EENSS_INS5_IJNSA_ILi16EEENSA_ILi2EEEEEENS5_IJSC_SG_EEEEEEEESI_SJ_SI_SJ_NS1E_6fusion15FusionCallbacksIS1I_NS1R_17LinearCombinationISI_fSI_fLNS_15FloatRoundStyleE2EEES1J_S1Q_JEEENS4_5SM1004TMEM4LOAD26SM100_TMEM_LOAD_32dp32b16xENS4_13SM90_TMA_LOADENS11_INS12_ILi1ELi4ELi3EEES15_NSS_INS5_IJS16_S1L_EEENS5_IJS1L_SC_EEEEEEENS4_39AutoVectorizingCopyWithAssumedAlignmentILi128EEENS4_14SM90_TMA_STOREES26_S28_S28_EEEvvEEEEvNT_6ParamsE)
        /*0044*/ 	.word	0x00000000
.L_29:


//--------------------- .nv.compat                --------------------------
	.section	.nv.compat,"",@"SHT_CUDA_COMPAT_INFO"
	.align	4
        /*0000*/ 	.byte	0x02, 0x09, 0x01, 0x00, 0x02, 0x02, 0x02, 0x00, 0x02, 0x05, 0x05, 0x00, 0x03, 0x07, 0x01, 0x01
        /*0010*/ 	.byte	0x02, 0x03, 0x01, 0x00, 0x02, 0x06, 0x01, 0x00, 0x04, 0x0b, 0x08, 0x00, 0x09, 0x00, 0x00, 0x00
        /*0020*/ 	.byte	0x00, 0x00, 0x00, 0x00


//--------------------- .nv.info._ZN7cutlass13device_kernelINS_4gemm6kernel13GemmUniversalIN4cute5tupleIJiiiiEEENS1_10collective13CollectiveMmaINS1_35MainloopSm100TmaUmmaWarpSpecializedILi6ELi2ELi4ENS5_IJNS4_1CILi4EEENSA_ILi1EEESC_EEEEENS5_IJNSA_ILi128EEESF_NSA_ILi64EEEEEENS_6half_tENS5_IJlSC_lEEESI_SJ_NS4_8TiledMMAINS4_8MMA_AtomIJNS4_26SM100_MMA_F16BF16_2x1SM_SSISI_SI_fLi128ELi128ELNS4_4UMMA5MajorE0ELSO_0ELNSN_7ScaleInE0ELSP_0EEEEEENS4_6LayoutINS5_IJSC_SC_SC_EEENS5_IJNSA_ILi0EEESU_SU_EEEEENS5_IJNS4_10UnderscoreESX_SX_EEEEENS4_18SM100_TMA_2SM_LOADENS4_14ComposedLayoutINS4_7SwizzleILi3ELi4ELi3EEENS4_18smem_ptr_flag_bitsILi16EEENSS_INS5_IJNSA_ILi8EEESG_EEENS5_IJSG_SC_EEEEEEEvNS4_8identityENS4_28SM100_TMA_2SM_LOAD_MULTICASTES1A_vS1B_EENS_8epilogue10collective18CollectiveEpilogueINS1E_23Sm100TmaWarpSpecializedILi4ELi2ELi16ELb1ELb0EEEJNS5_IJSG_SF_SG_EEENS5_IJNSS_ISG_SC_EENSS_INS5_IJNSA_ILi16EEENSA_ILi2EEEEEENS5_IJSC_SG_EEEEEEEESI_SJ_SI_SJ_NS1E_6fusion15FusionCallbacksIS1I_NS1R_17LinearCombinationISI_fSI_fLNS_15FloatRoundStyleE2EEES1J_S1Q_JEEENS4_5SM1004TMEM4LOAD26SM100_TMEM_LOAD_32dp32b16xENS4_13SM90_TMA_LOADENS11_INS12_ILi1ELi4ELi3EEES15_NSS_INS5_IJS16_S1L_EEENS5_IJS1L_SC_EEEEEEENS4_39AutoVectorizingCopyWithAssumedAlignmentILi128EEENS4_14SM90_TMA_STOREES26_S28_S28_EEEvvEEEEvNT_6ParamsE --------------------------
	.section	.nv.info._ZN7cutlass13device_kernelINS_4gemm6kernel13GemmUniversalIN4cute5tupleIJiiiiEEENS1_10collective13CollectiveMmaINS1_35MainloopSm100TmaUmmaWarpSpecializedILi6ELi2ELi4ENS5_IJNS4_1CILi4EEENSA_ILi1EEESC_EEEEENS5_IJNSA_ILi128EEESF_NSA_ILi64EEEEEENS_6half_tENS5_IJlSC_lEEESI_SJ_NS4_8TiledMMAINS4_8MMA_AtomIJNS4_26SM100_MMA_F16BF16_2x1SM_SSISI_SI_fLi128ELi128ELNS4_4UMMA5MajorE0ELSO_0ELNSN_7ScaleInE0ELSP_0EEEEEENS4_6LayoutINS5_IJSC_SC_SC_EEENS5_IJNSA_ILi0EEESU_SU_EEEEENS5_IJNS4_10UnderscoreESX_SX_EEEEENS4_18SM100_TMA_2SM_LOADENS4_14ComposedLayoutINS4_7SwizzleILi3ELi4ELi3EEENS4_18smem_ptr_flag_bitsILi16EEENSS_INS5_IJNSA_ILi8EEESG_EEENS5_IJSG_SC_EEEEEEEvNS4_8identityENS4_28SM100_TMA_2SM_LOAD_MULTICASTES1A_vS1B_EENS_8epilogue10collective18CollectiveEpilogueINS1E_23Sm100TmaWarpSpecializedILi4ELi2ELi16ELb1ELb0EEEJNS5_IJSG_SF_SG_EEENS5_IJNSS_ISG_SC_EENSS_INS5_IJNSA_ILi16EEENSA_ILi2EEEEEENS5_IJSC_SG_EEEEEEEESI_SJ_SI_SJ_NS1E_6fusion15FusionCallbacksIS1I_NS1R_17LinearCombinationISI_fSI_fLNS_15FloatRoundStyleE2EEES1J_S1Q_JEEENS4_5SM1004TMEM4LOAD26SM100_TMEM_LOAD_32dp32b16xENS4_13SM90_TMA_LOADENS11_INS12_ILi1ELi4ELi3EEES15_NSS_INS5_IJS16_S1L_EEENS5_IJS1L_SC_EEEEEEENS4_39AutoVectorizingCopyWithAssumedAlignmentILi128EEENS4_14SM90_TMA_STOREES26_S28_S28_EEEvvEEEEvNT_6ParamsE,"",@"SHT_CUDA_INFO"
	.sectionflags	@""
	.align	4


	//----- nvinfo : EIATTR_CUDA_API_VERSION
	.align		4
        /*0000*/ 	.byte	0x04, 0x37
        /*0002*/ 	.short	(.L_31 - .L_30)
.L_30:
        /*0004*/ 	.word	0x00000082


	//----- nvinfo : EIATTR_KPARAM_INFO
	.align		4
.L_31:
        /*0008*/ 	.byte	0x04, 0x17
        /*000a*/ 	.short	(.L_33 - .L_32)
.L_32:
        /*000c*/ 	.word	0x00000000
        /*0010*/ 	.short	0x0000
        /*0012*/ 	.short	0x0000
        /*0014*/ 	.byte	0x00, 0xf0, 0x01, 0x20


	//----- nvinfo : EIATTR_AT_ENTRY_FRAGMENTS
	.align		4
.L_33:
        /*0018*/ 	.byte	0x04, 0x4f
        /*001a*/ 	.short	(.L_35 - .L_34)


	//   ....[0]....
.L_34:
        /*001c*/ 	.word	0x00000007


	//----- nvinfo : EIATTR_RESERVED_SMEM_USED
	.align		4
.L_35:
        /*0020*/ 	.byte	0x01, 0x41
	.zero		2


	//----- nvinfo : EIATTR_SPARSE_MMA_MASK
	.align		4
        /*0024*/ 	.byte	0x03, 0x50
        /*0026*/ 	.short	0x0000


	//----- nvinfo : EIATTR_TCGEN05_2CTA_USED
	.align		4
        /*0028*/ 	.byte	0x01, 0x52
	.zero		2


	//----- nvinfo : EIATTR_MAXREG_COUNT
	.align		4
        /*002c*/ 	.byte	0x03, 0x1b
        /*002e*/ 	.short	0x00ff


	//----- nvinfo : EIATTR_NUM_BARRIERS
	.align		4
        /*0030*/ 	.byte	0x02, 0x4c
        /*0032*/ 	.byte	0x07
	.zero		1


	//----- nvinfo : EIATTR_EXTERNS
	.align		4
        /*0034*/ 	.byte	0x04, 0x0f
        /*0036*/ 	.short	(.L_37 - .L_36)


	//   ....[0]....
	.align		4
.L_36:
        /*0038*/ 	.word	index@(__assertfail)


	//----- nvinfo : EIATTR_MERCURY_ISA_VERSION
	.align		4
.L_37:
        /*003c*/ 	.byte	0x03, 0x5f
        /*003e*/ 	.short	0x0101


	//----- nvinfo : EIATTR_INT_WARP_WIDE_INSTR_OFFSETS
	.align		4
        /*0040*/ 	.byte	0x04, 0x31
        /*0042*/ 	.short	(.L_39 - .L_38)


	//   ....[0]....
.L_38:
        /*0044*/ 	.word	0x00000db0


	//   ....[1]....
        /*0048*/ 	.word	0x00000e50


	//   ....[2]....
        /*004c*/ 	.word	0x000043f0


	//   ....[3]....
        /*0050*/ 	.word	0x00004420


	//   ....[4]....
        /*0054*/ 	.word	0x00004440


	//   ....[5]....
        /*0058*/ 	.word	0x00005000


	//   ....[6]....
        /*005c*/ 	.word	0x000050a0


	//   ....[7]....
        /*0060*/ 	.word	0x00005150


	//   ....[8]....
        /*0064*/ 	.word	0x000051d0


	//   ....[9]....
        /*0068*/ 	.word	0x00005280


	//   ....[10]....
        /*006c*/ 	.word	0x00005330


	//   ....[11]....
        /*0070*/ 	.word	0x000053b0


	//   ....[12]....
        /*0074*/ 	.word	0x00005470


	//   ....[13]....
        /*0078*/ 	.word	0x00005530


	//   ....[14]....
        /*007c*/ 	.word	0x000055e0


	//   ....[15]....
        /*0080*/ 	.word	0x000056d0


	//   ....[16]....
        /*0084*/ 	.word	0x000057b0


	//----- nvinfo : EIATTR_COOP_GROUP_MASK_REGIDS
	.align		4
.L_39:
        /*0088*/ 	.byte	0x04, 0x29
        /*008a*/ 	.short	(.L_41 - .L_40)


	//   ....[0]....
.L_40:
        /*008c*/ 	.word	0xffffffff


	//   ....[1]....
        /*0090*/ 	.word	0xffffffff


	//   ....[2]....
        /*0094*/ 	.word	0xffffffff


	//   ....[3]....
        /*0098*/ 	.word	0xffffffff


	//   ....[4]....
        /*009c*/ 	.word	0xffffffff


	//   ....[5]....
        /*00a0*/ 	.word	0xffffffff


	//   ....[6]....
        /*00a4*/ 	.word	0xffffffff


	//   ....[7]....
        /*00a8*/ 	.word	0xffffffff


	//   ....[8]....
        /*00ac*/ 	.word	0xffffffff


	//   ....[9]....
        /*00b0*/ 	.word	0xffffffff


	//   ....[10]....
        /*00b4*/ 	.word	0xffffffff


	//   ....[11]....
        /*00b8*/ 	.word	0xffffffff


	//   ....[12]....
        /*00bc*/ 	.word	0xffffffff


	//   ....[13]....
        /*00c0*/ 	.word	0xffffffff


	//----- nvinfo : EIATTR_COOP_GROUP_INSTR_OFFSETS
	.align		4
.L_41:
        /*00c4*/ 	.byte	0x04, 0x28
        /*00c6*/ 	.short	(.L_43 - .L_42)


	//   ....[0]....
.L_42:
        /*00c8*/ 	.word	0x000000b0


	//   ....[1]....
        /*00cc*/ 	.word	0x00000520


	//   ....[2]....
        /*00d0*/ 	.word	0x00000720


	//   ....[3]....
        /*00d4*/ 	.word	0x000008b0


	//   ....[4]....
        /*00d8*/ 	.word	0x000009a0


	//   ....[5]....
        /*00dc*/ 	.word	0x00000b00


	//   ....[6]....
        /*00e0*/ 	.word	0x00000c90


	//   ....[7]....
        /*00e4*/ 	.word	0x00000ed0


	//   ....[8]....
        /*00e8*/ 	.word	0x00002200


	//   ....[9]....
        /*00ec*/ 	.word	0x000031d0


	//   ....[10]....
        /*00f0*/ 	.word	0x000036a0


	//   ....[11]....
        /*00f4*/ 	.word	0x000036d0


	//   ....[12]....
        /*00f8*/ 	.word	0x000042f0


	//   ....[13]....
        /*00fc*/ 	.word	0x00004500


	//----- nvinfo : EIATTR_VRC_CTA_INIT_COUNT
	.align		4
.L_43:
        /*0100*/ 	.byte	0x02, 0x4a
        /*0102*/ 	.byte	0x80
	.zero		1


	//----- nvinfo : EIATTR_SYSCALL_OFFSETS
	.align		4
        /*0104*/ 	.byte	0x04, 0x46
        /*0106*/ 	.short	(.L_45 - .L_44)


	//   ....[0]....
.L_44:
        /*0108*/ 	.word	0x00006340


	//   ....[1]....
        /*010c*/ 	.word	0x00006430


	//   ....[2]....
        /*0110*/ 	.word	0x00006bd0


	//   ....[3]....
        /*0114*/ 	.word	0x00007500


	//   ....[4]....
        /*0118*/ 	.word	0x00007dd0


	//   ....[5]....
        /*011c*/ 	.word	0x000086a0


	//----- nvinfo : EIATTR_MBARRIER_INSTR_OFFSETS
	.align		4
.L_45:
        /*0120*/ 	.byte	0x04, 0x39
        /*0122*/ 	.short	(.L_47 - .L_46)


	//   ....[0]....
.L_46:
        /*0124*/ 	.word	0x00000650
        /*0128*/ 	.word	0x000000ff
        /*012c*/ 	.word	0x00000000
        /*0130*/ 	.short	0x0100
        /*0132*/ 	.byte	0x04
	.zero		1


	//   ....[1]....
        /*0134*/ 	.word	0x00000660
        /*0138*/ 	.word	0x000000ff
        /*013c*/ 	.word	0x00000030
        /*0140*/ 	.short	0x0100
        /*0142*/ 	.byte	0x04
	.zero		1


	//   ....[2]....
        /*0144*/ 	.word	0x00000670
        /*0148*/ 	.word	0x000000ff
        /*014c*/ 	.word	0x00000008
        /*0150*/ 	.short	0x0100
        /*0152*/ 	.byte	0x04
	.zero		1


	//   ....[3]....
        /*0154*/ 	.word	0x00000680
        /*0158*/ 	.word	0x000000ff
        /*015c*/ 	.word	0x00000038
        /*0160*/ 	.short	0x0100
        /*0162*/ 	.byte	0x04
	.zero		1


	//   ....[4]....
        /*0164*/ 	.word	0x00000690
        /*0168*/ 	.word	0x000000ff
        /*016c*/ 	.word	0x00000010
        /*0170*/ 	.short	0x0100
        /*0172*/ 	.byte	0x04
	.zero		1


	//   ....[5]....
        /*0174*/ 	.word	0x000006a0
        /*0178*/ 	.word	0x000000ff
        /*017c*/ 	.word	0x00000040
        /*0180*/ 	.short	0x0100
        /*0182*/ 	.byte	0x04
	.zero		1


	//   ....[6]....
        /*0184*/ 	.word	0x000006b0
        /*0188*/ 	.word	0x000000ff
        /*018c*/ 	.word	0x00000018
        /*0190*/ 	.short	0x0100
        /*0192*/ 	.byte	0x04
	.zero		1


	//   ....[7]....
        /*0194*/ 	.word	0x000006c0
        /*0198*/ 	.word	0x000000ff
        /*019c*/ 	.word	0x00000048
        /*01a0*/ 	.short	0x0100
        /*01a2*/ 	.byte	0x04
	.zero		1


	//   ....[8]....
        /*01a4*/ 	.word	0x000006d0
        /*01a8*/ 	.word	0x000000ff
        /*01ac*/ 	.word	0x00000020
        /*01b0*/ 	.short	0x0100
        /*01b2*/ 	.byte	0x04
	.zero		1


	//   ....[9]....
        /*01b4*/ 	.word	0x000006e0
        /*01b8*/ 	.word	0x000000ff
        /*01bc*/ 	.word	0x00000050
        /*01c0*/ 	.short	0x0100
        /*01c2*/ 	.byte	0x04
	.zero		1


	//   ....[10]....
        /*01c4*/ 	.word	0x000006f0
        /*01c8*/ 	.word	0x000000ff
        /*01cc*/ 	.word	0x00000028
        /*01d0*/ 	.short	0x0100
        /*01d2*/ 	.byte	0x04
	.zero		1


	//   ....[11]....
        /*01d4*/ 	.word	0x00000700
        /*01d8*/ 	.word	0x000000ff
        /*01dc*/ 	.word	0x00000058
        /*01e0*/ 	.short	0x0100
        /*01e2*/ 	.byte	0x04
	.zero		1


	//   ....[12]....
        /*01e4*/ 	.word	0x00000820
        /*01e8*/ 	.word	0x000000ff
        /*01ec*/ 	.word	0x00000060
        /*01f0*/ 	.short	0x0100
        /*01f2*/ 	.byte	0x04
	.zero		1


	//   ....[13]....
        /*01f4*/ 	.word	0x00000830
        /*01f8*/ 	.word	0x000000ff
        /*01fc*/ 	.word	0x00000080
        /*0200*/ 	.short	0x0100
        /*0202*/ 	.byte	0x04
	.zero		1


	//   ....[14]....
        /*0204*/ 	.word	0x00000840
        /*0208*/ 	.word	0x000000ff
        /*020c*/ 	.word	0x00000068
        /*0210*/ 	.short	0x0100
        /*0212*/ 	.byte	0x04
	.zero		1


	//   ....[15]....
        /*0214*/ 	.word	0x00000850
        /*0218*/ 	.word	0x000000ff
        /*021c*/ 	.word	0x00000088
        /*0220*/ 	.short	0x0100
        /*0222*/ 	.byte	0x04
	.zero		1


	//   ....[16]....
        /*0224*/ 	.word	0x00000860
        /*0228*/ 	.word	0x000000ff
        /*022c*/ 	.word	0x00000070
        /*0230*/ 	.short	0x0100
        /*0232*/ 	.byte	0x04
	.zero		1


	//   ....[17]....
        /*0234*/ 	.word	0x00000870
        /*0238*/ 	.word	0x000000ff
        /*023c*/ 	.word	0x00000090
        /*0240*/ 	.short	0x0100
        /*0242*/ 	.byte	0x04
	.zero		1


	//   ....[18]....
        /*0244*/ 	.word	0x00000880
        /*0248*/ 	.word	0x000000ff
        /*024c*/ 	.word	0x00000078
        /*0250*/ 	.short	0x0100
        /*0252*/ 	.byte	0x04
	.zero		1


	//   ....[19]....
        /*0254*/ 	.word	0x00000890
        /*0258*/ 	.word	0x000000ff
        /*025c*/ 	.word	0x00000098
        /*0260*/ 	.short	0x0100
        /*0262*/ 	.byte	0x04
	.zero		1


	//   ....[20]....
        /*0264*/ 	.word	0x00000970
        /*0268*/ 	.word	0x000000ff
        /*026c*/ 	.word	0x000000a0
        /*0270*/ 	.short	0x0100
        /*0272*/ 	.byte	0x06
	.zero		1


	//   ....[21]....
        /*0274*/ 	.word	0x00000980
        /*0278*/ 	.word	0x000000ff
        /*027c*/ 	.word	0x000000a8
        /*0280*/ 	.short	0x0100
        /*0282*/ 	.byte	0x06
	.zero		1


	//   ....[22]....
        /*0284*/ 	.word	0x00000ab0
        /*0288*/ 	.word	0x000000ff
        /*028c*/ 	.word	0x000000b0
        /*0290*/ 	.short	0x0100
        /*0292*/ 	.byte	0x06
	.zero		1


	//   ....[23]....
        /*0294*/ 	.word	0x00000ac0
        /*0298*/ 	.word	0x000000ff
        /*029c*/ 	.word	0x000000c0
        /*02a0*/ 	.short	0x0100
        /*02a2*/ 	.byte	0x06
	.zero		1


	//   ....[24]....
        /*02a4*/ 	.word	0x00000ad0
        /*02a8*/ 	.word	0x000000ff
        /*02ac*/ 	.word	0x000000b8
        /*02b0*/ 	.short	0x0100
        /*02b2*/ 	.byte	0x06
	.zero		1


	//   ....[25]....
        /*02b4*/ 	.word	0x00000ae0
        /*02b8*/ 	.word	0x000000ff
        /*02bc*/ 	.word	0x000000c8
        /*02c0*/ 	.short	0x0100
        /*02c2*/ 	.byte	0x06
	.zero		1


	//   ....[26]....
        /*02c4*/ 	.word	0x00000c00
        /*02c8*/ 	.word	0x000000ff
        /*02cc*/ 	.word	0x000000d0
        /*02d0*/ 	.short	0x0100
        /*02d2*/ 	.byte	0x04
	.zero		1


	//   ....[27]....
        /*02d4*/ 	.word	0x00000c10
        /*02d8*/ 	.word	0x000000ff
        /*02dc*/ 	.word	0x000000f0
        /*02e0*/ 	.short	0x0100
        /*02e2*/ 	.byte	0x04
	.zero		1


	//   ....[28]....
        /*02e4*/ 	.word	0x00000c20
        /*02e8*/ 	.word	0x000000ff
        /*02ec*/ 	.word	0x000000d8
        /*02f0*/ 	.short	0x0100
        /*02f2*/ 	.byte	0x04
	.zero		1


	//   ....[29]....
        /*02f4*/ 	.word	0x00000c30
        /*02f8*/ 	.word	0x000000ff
        /*02fc*/ 	.word	0x000000f8
        /*0300*/ 	.short	0x0100
        /*0302*/ 	.byte	0x04
	.zero		1


	//   ....[30]....
        /*0304*/ 	.word	0x00000c40
        /*0308*/ 	.word	0x000000ff
        /*030c*/ 	.word	0x000000e0
        /*0310*/ 	.short	0x0100
        /*0312*/ 	.byte	0x04
	.zero		1


	//   ....[31]....
        /*0314*/ 	.word	0x00000c50
        /*0318*/ 	.word	0x000000ff
        /*031c*/ 	.word	0x00000100
        /*0320*/ 	.short	0x0100
        /*0322*/ 	.byte	0x04
	.zero		1


	//   ....[32]....
        /*0324*/ 	.word	0x00000c60
        /*0328*/ 	.word	0x000000ff
        /*032c*/ 	.word	0x000000e8
        /*0330*/ 	.short	0x0100
        /*0332*/ 	.byte	0x04
	.zero		1


	//   ....[33]....
        /*0334*/ 	.word	0x00000c70
        /*0338*/ 	.word	0x000000ff
        /*033c*/ 	.word	0x00000108
        /*0340*/ 	.short	0x0100
        /*0342*/ 	.byte	0x04
	.zero		1


	//   ....[34]....
        /*0344*/ 	.word	0x00000d60
        /*0348*/ 	.word	0x000000ff
        /*034c*/ 	.word	0x00000110
        /*0350*/ 	.short	0x0100
        /*0352*/ 	.byte	0x04
	.zero		1


	//   ....[35]....
        /*0354*/ 	.word	0x00000d70
        /*0358*/ 	.word	0x000000ff
        /*035c*/ 	.word	0x00000120
        /*0360*/ 	.short	0x0100
        /*0362*/ 	.byte	0x04
	.zero		1


	//   ....[36]....
        /*0364*/ 	.word	0x00000d80
        /*0368*/ 	.word	0x000000ff
        /*036c*/ 	.word	0x00000118
        /*0370*/ 	.short	0x0100
        /*0372*/ 	.byte	0x04
	.zero		1


	//   ....[37]....
        /*0374*/ 	.word	0x00000d90
        /*0378*/ 	.word	0x000000ff
        /*037c*/ 	.word	0x00000128
        /*0380*/ 	.short	0x0100
        /*0382*/ 	.byte	0x04
	.zero		1


	//   ....[38]....
        /*0384*/ 	.word	0x00000e90
        /*0388*/ 	.word	0x000000ff
        /*038c*/ 	.word	0x00000130
        /*0390*/ 	.short	0x0100
        /*0392*/ 	.byte	0x06
	.zero		1


	//   ....[39]....
        /*0394*/ 	.word	0x00001a10
        /*0398*/ 	.word	0x00000000
        /*039c*/ 	.word	0x00000120
        /*03a0*/ 	.short	0x010a
        /*03a2*/ 	.byte	0xff
	.zero		1


	//   ....[40]....
        /*03a4*/ 	.word	0x00001a40
        /*03a8*/ 	.word	0x00000000
        /*03ac*/ 	.word	0x00000110
        /*03b0*/ 	.short	0x0101
        /*03b2*/ 	.byte	0xff
	.zero		1


	//   ....[41]....
        /*03b4*/ 	.word	0x00001b00
        /*03b8*/ 	.word	0x000000ff
        /*03bc*/ 	.word	0x00000030
        /*03c0*/ 	.short	0x010a
        /*03c2*/ 	.byte	0x04
	.zero		1


	//   ....[42]....
        /*03c4*/ 	.word	0x00001bc0
        /*03c8*/ 	.word	0x000000ff
        /*03cc*/ 	.word	0x00000030
        /*03d0*/ 	.short	0x010a
        /*03d2*/ 	.byte	0x21
	.zero		1


	//   ....[43]....
        /*03d4*/ 	.word	0x00001d90
        /*03d8*/ 	.word	0x000000ff
        /*03dc*/ 	.word	0x00000030
        /*03e0*/ 	.short	0x010a
        /*03e2*/ 	.byte	0x07
	.zero		1


	//   ....[44]....
        /*03e4*/ 	.word	0x00001e90
        /*03e8*/ 	.word	0x000000ff
        /*03ec*/ 	.word	0x000000a8
        /*03f0*/ 	.short	0x0101
        /*03f2*/ 	.byte	0x06
	.zero		1


	//   ....[45]....
        /*03f4*/ 	.word	0x00001eb0
        /*03f8*/ 	.word	0x000000ff
        /*03fc*/ 	.word	0x00000030
        /*0400*/ 	.short	0x010a
        /*0402*/ 	.byte	0x04
	.zero		1


	//   ....[46]....
        /*0404*/ 	.word	0x00001f30
        /*0408*/ 	.word	0x000000ff
        /*040c*/ 	.word	0x00000030
        /*0410*/ 	.short	0x010a
        /*0412*/ 	.byte	0x11
	.zero		1


	//   ....[47]....
        /*0414*/ 	.word	0x000020c0
        /*0418*/ 	.word	0x000000ff
        /*041c*/ 	.word	0x00000030
        /*0420*/ 	.short	0x010a
        /*0422*/ 	.byte	0x08
	.zero		1


	//   ....[48]....
        /*0424*/ 	.word	0x00002230
        /*0428*/ 	.word	0x00000003
        /*042c*/ 	.word	0x000000b0
        /*0430*/ 	.short	0x010a
        /*0432*/ 	.byte	0xff
	.zero		1


	//   ....[49]....
        /*0434*/ 	.word	0x00002380
        /*0438*/ 	.word	0x00000000
        /*043c*/ 	.word	0x00000000
        /*0440*/ 	.short	0x0101
        /*0442*/ 	.byte	0xff
	.zero		1


	//   ....[50]....
        /*0444*/ 	.word	0x00002930
        /*0448*/ 	.word	0x000000ff
        /*044c*/ 	.word	0x00000000
        /*0450*/ 	.short	0x010a
        /*0452*/ 	.byte	0x04
	.zero		1


	//   ....[51]....
        /*0454*/ 	.word	0x000029c0
        /*0458*/ 	.word	0x000000ff
        /*045c*/ 	.word	0x00000000
        /*0460*/ 	.short	0x010a
        /*0462*/ 	.byte	0x05
	.zero		1


	//   ....[52]....
        /*0464*/ 	.word	0x00002a50
        /*0468*/ 	.word	0x000000ff
        /*046c*/ 	.word	0x00000000
        /*0470*/ 	.short	0x010a
        /*0472*/ 	.byte	0x05
	.zero		1


	//   ....[53]....
        /*0474*/ 	.word	0x00002ae0
        /*0478*/ 	.word	0x000000ff
        /*047c*/ 	.word	0x00000000
        /*0480*/ 	.short	0x010a
        /*0482*/ 	.byte	0x05
	.zero		1


	//   ....[54]....
        /*0484*/ 	.word	0x00002b70
        /*0488*/ 	.word	0x000000ff
        /*048c*/ 	.word	0x00000000
        /*0490*/ 	.short	0x010a
        /*0492*/ 	.byte	0x05
	.zero		1


	//   ....[55]....
        /*0494*/ 	.word	0x00002c10
        /*0498*/ 	.word	0x00000000
        /*049c*/ 	.word	0x00000000
        /*04a0*/ 	.short	0x010a
        /*04a2*/ 	.byte	0xff
	.zero		1


	//   ....[56]....
        /*04a4*/ 	.word	0x00002d30
        /*04a8*/ 	.word	0x00000002
        /*04ac*/ 	.word	0x00000110
        /*04b0*/ 	.short	0x010a
        /*04b2*/ 	.byte	0xff
	.zero		1


	//   ....[57]....
        /*04b4*/ 	.word	0x00002da0
        /*04b8*/ 	.word	0x00000002
        /*04bc*/ 	.word	0x00000000
        /*04c0*/ 	.short	0x0101
        /*04c2*/ 	.byte	0xff
	.zero		1


	//   ....[58]....
        /*04c4*/ 	.word	0x00002dc0
        /*04c8*/ 	.word	0x000000ff
        /*04cc*/ 	.word	0x000000c0
        /*04d0*/ 	.short	0x010a
        /*04d2*/ 	.byte	0x04
	.zero		1


	//   ....[59]....
        /*04d4*/ 	.word	0x00002ee0
        /*04d8*/ 	.word	0x00000002
        /*04dc*/ 	.word	0x000000b0
        /*04e0*/ 	.short	0x010a
        /*04e2*/ 	.byte	0xff
	.zero		1


	//   ....[60]....
        /*04e4*/ 	.word	0x00002fe0
        /*04e8*/ 	.word	0x00000002
        /*04ec*/ 	.word	0x00000000
        /*04f0*/ 	.short	0x0101
        /*04f2*/ 	.byte	0xff
	.zero		1


	//   ....[61]....
        /*04f4*/ 	.word	0x00003070
        /*04f8*/ 	.word	0x000000ff
        /*04fc*/ 	.word	0x000000c0
        /*0500*/ 	.short	0x0106
        /*0502*/ 	.byte	0x04
	.zero		1


	//   ....[62]....
        /*0504*/ 	.word	0x00003090
        /*0508*/ 	.word	0x000000ff
        /*050c*/ 	.word	0x000000c0
        /*0510*/ 	.short	0x010a
        /*0512*/ 	.byte	0x04
	.zero		1


	//   ....[63]....
        /*0514*/ 	.word	0x00003120
        /*0518*/ 	.word	0x000000ff
        /*051c*/ 	.word	0x000000c0
        /*0520*/ 	.short	0x0106
        /*0522*/ 	.byte	0x07
	.zero		1


	//   ....[64]....
        /*0524*/ 	.word	0x00003160
        /*0528*/ 	.word	0x00000000
        /*052c*/ 	.word	0x000000c0
        /*0530*/ 	.short	0x010a
        /*0532*/ 	.byte	0xff
	.zero		1


	//   ....[65]....
        /*0534*/ 	.word	0x000033a0
        /*0538*/ 	.word	0x000000ff
        /*053c*/ 	.word	0x00000008
        /*0540*/ 	.short	0x010a
        /*0542*/ 	.byte	0x05
	.zero		1


	//   ....[66]....
        /*0544*/ 	.word	0x000033c0
        /*0548*/ 	.word	0x000000ff
        /*054c*/ 	.word	0x00000008
        /*0550*/ 	.short	0x010a
        /*0552*/ 	.byte	0x05
	.zero		1


	//   ....[67]....
        /*0554*/ 	.word	0x00003550
        /*0558*/ 	.word	0x000000ff
        /*055c*/ 	.word	0x00000008
        /*0560*/ 	.short	0x010a
        /*0562*/ 	.byte	0x05
	.zero		1


	//   ....[68]....
        /*0564*/ 	.word	0x00003570
        /*0568*/ 	.word	0x000000ff
        /*056c*/ 	.word	0x00000008
        /*0570*/ 	.short	0x010a
        /*0572*/ 	.byte	0x05
	.zero		1


	//   ....[69]....
        /*0574*/ 	.word	0x00003630
        /*0578*/ 	.word	0x000000ff
        /*057c*/ 	.word	0x00000000
        /*0580*/ 	.short	0x0101
        /*0582*/ 	.byte	0x04
	.zero		1


	//   ....[70]....
        /*0584*/ 	.word	0x00003970
        /*0588*/ 	.word	0x00000000
        /*058c*/ 	.word	0x000000b0
        /*0590*/ 	.short	0x010a
        /*0592*/ 	.byte	0xff
	.zero		1


	//   ....[71]....
        /*0594*/ 	.word	0x00003a30
        /*0598*/ 	.word	0x00000000
        /*059c*/ 	.word	0x00000000
        /*05a0*/ 	.short	0x0101
        /*05a2*/ 	.byte	0xff
	.zero		1


	//   ....[72]....
        /*05a4*/ 	.word	0x00003af0
        /*05a8*/ 	.word	0x000000ff
        /*05ac*/ 	.word	0x00000000
        /*05b0*/ 	.short	0x010a
        /*05b2*/ 	.byte	0x04
	.zero		1


	//   ....[73]....
        /*05b4*/ 	.word	0x00003b00
        /*05b8*/ 	.word	0x000000ff
        /*05bc*/ 	.word	0x000000f0
        /*05c0*/ 	.short	0x010a
        /*05c2*/ 	.byte	0x1f
	.zero		1


	//   ....[74]....
        /*05c4*/ 	.word	0x00003bb0
        /*05c8*/ 	.word	0x000000ff
        /*05cc*/ 	.word	0x00000000
        /*05d0*/ 	.short	0x010a
        /*05d2*/ 	.byte	0x05
	.zero		1


	//   ....[75]....
        /*05d4*/ 	.word	0x00003ce0
        /*05d8*/ 	.word	0x000000ff
        /*05dc*/ 	.word	0x00000000
        /*05e0*/ 	.short	0x010a
        /*05e2*/ 	.byte	0x04
	.zero		1


	//   ....[76]....
        /*05e4*/ 	.word	0x00003fe0
        /*05e8*/ 	.word	0x000000ff
        /*05ec*/ 	.word	0x00000000
        /*05f0*/ 	.short	0x010a
        /*05f2*/ 	.byte	0x04
	.zero		1


	//   ....[77]....
        /*05f4*/ 	.word	0x00004070
        /*05f8*/ 	.word	0x000000ff
        /*05fc*/ 	.word	0x00000000
        /*0600*/ 	.short	0x010a
        /*0602*/ 	.byte	0x05
	.zero		1


	//   ....[78]....
        /*0604*/ 	.word	0x00004100
        /*0608*/ 	.word	0x000000ff
        /*060c*/ 	.word	0x00000000
        /*0610*/ 	.short	0x010a
        /*0612*/ 	.byte	0x05
	.zero		1


	//   ....[79]....
        /*0614*/ 	.word	0x000041a0
        /*0618*/ 	.word	0x00000000
        /*061c*/ 	.word	0x00000000
        /*0620*/ 	.short	0x010a
        /*0622*/ 	.byte	0xff
	.zero		1


	//   ....[80]....
        /*0624*/ 	.word	0x000041e0
        /*0628*/ 	.word	0x00000000
        /*062c*/ 	.word	0x00000000
        /*0630*/ 	.short	0x010a
        /*0632*/ 	.byte	0xff
	.zero		1


	//   ....[81]....
        /*0634*/ 	.word	0x00004250
        /*0638*/ 	.word	0x000000ff
        /*063c*/ 	.word	0x00000000
        /*0640*/ 	.short	0x0101
        /*0642*/ 	.byte	0x04
	.zero		1


	//   ....[82]....
        /*0644*/ 	.word	0x00004290
        /*0648*/ 	.word	0x000000ff
        /*064c*/ 	.word	0x00000130
        /*0650*/ 	.short	0x010a
        /*0652*/ 	.byte	0x1a
	.zero		1


	//   ....[83]....
        /*0654*/ 	.word	0x000042e0
        /*0658*/ 	.word	0x000000ff
        /*065c*/ 	.word	0x00000000
        /*0660*/ 	.short	0x0101
        /*0662*/ 	.byte	0x04
	.zero		1


	//   ....[84]....
        /*0664*/ 	.word	0x000047c0
        /*0668*/ 	.word	0x00000008
        /*066c*/ 	.word	0x000000b0
        /*0670*/ 	.short	0x010a
        /*0672*/ 	.byte	0xff
	.zero		1


	//   ....[85]....
        /*0674*/ 	.word	0x00004930
        /*0678*/ 	.word	0x00000000
        /*067c*/ 	.word	0x00000000
        /*0680*/ 	.short	0x0101
        /*0682*/ 	.byte	0xff
	.zero		1


	//   ....[86]....
        /*0684*/ 	.word	0x00004e10
        /*0688*/ 	.word	0x000000ff
        /*068c*/ 	.word	0x000000a8
        /*0690*/ 	.short	0x010a
        /*0692*/ 	.byte	0x15
	.zero		1


	//   ....[87]....
        /*0694*/ 	.word	0x00004fa0
        /*0698*/ 	.word	0x000000ff
        /*069c*/ 	.word	0x00000080
        /*06a0*/ 	.short	0x010a
        /*06a2*/ 	.byte	0x15
	.zero		1


	//   ....[88]....
        /*06a4*/ 	.word	0x00005170
        /*06a8*/ 	.word	0x000000ff
        /*06ac*/ 	.word	0x00000060
        /*06b0*/ 	.short	0x010b
        /*06b2*/ 	.byte	0x15
	.zero		1


	//   ....[89]....
        /*06b4*/ 	.word	0x00005190
        /*06b8*/ 	.word	0x000000ff
        /*06bc*/ 	.word	0x00000000
        /*06c0*/ 	.short	0x0101
        /*06c2*/ 	.byte	0x04
	.zero		1


	//   ....[90]....
        /*06c4*/ 	.word	0x000051a0
        /*06c8*/ 	.word	0x000000ff
        /*06cc*/ 	.word	0x00000088
        /*06d0*/ 	.short	0x010a
        /*06d2*/ 	.byte	0x15
	.zero		1


	//   ....[91]....
        /*06d4*/ 	.word	0x00005350
        /*06d8*/ 	.word	0x000000ff
        /*06dc*/ 	.word	0x00000068
        /*06e0*/ 	.short	0x010b
        /*06e2*/ 	.byte	0x15
	.zero		1


	//   ....[92]....
        /*06e4*/ 	.word	0x00005370
        /*06e8*/ 	.word	0x000000ff
        /*06ec*/ 	.word	0x00000000
        /*06f0*/ 	.short	0x0101
        /*06f2*/ 	.byte	0x04
	.zero		1


	//   ....[93]....
        /*06f4*/ 	.word	0x00005380
        /*06f8*/ 	.word	0x000000ff
        /*06fc*/ 	.word	0x00000090
        /*0700*/ 	.short	0x010a
        /*0702*/ 	.byte	0x15
	.zero		1


	//   ....[94]....
        /*0704*/ 	.word	0x00005550
        /*0708*/ 	.word	0x000000ff
        /*070c*/ 	.word	0x00000070
        /*0710*/ 	.short	0x010b
        /*0712*/ 	.byte	0x15
	.zero		1


	//   ....[95]....
        /*0714*/ 	.word	0x00005570
        /*0718*/ 	.word	0x000000ff
        /*071c*/ 	.word	0x00000000
        /*0720*/ 	.short	0x0101
        /*0722*/ 	.byte	0x04
	.zero		1


	//   ....[96]....
        /*0724*/ 	.word	0x00005580
        /*0728*/ 	.word	0x000000ff
        /*072c*/ 	.word	0x00000098
        /*0730*/ 	.short	0x010a
        /*0732*/ 	.byte	0x15
	.zero		1


	//   ....[97]....
        /*0734*/ 	.word	0x000057d0
        /*0738*/ 	.word	0x000000ff
        /*073c*/ 	.word	0x00000078
        /*0740*/ 	.short	0x010b
        /*0742*/ 	.byte	0x15
	.zero		1


	//   ....[98]....
        /*0744*/ 	.word	0x000057e0
        /*0748*/ 	.word	0x000000ff
        /*074c*/ 	.word	0x00000000
        /*0750*/ 	.short	0x0101
        /*0752*/ 	.byte	0x34
	.zero		1


	//   ....[99]....
        /*0754*/ 	.word	0x00005810
        /*0758*/ 	.word	0x000000ff
        /*075c*/ 	.word	0x00000080
        /*0760*/ 	.short	0x010a
        /*0762*/ 	.byte	0x15
	.zero		1


	//   ....[100]....
        /*0764*/ 	.word	0x00005830
        /*0768*/ 	.word	0x000000ff
        /*076c*/ 	.word	0x00000088
        /*0770*/ 	.short	0x010a
        /*0772*/ 	.byte	0x15
	.zero		1


	//   ....[101]....
        /*0774*/ 	.word	0x00005850
        /*0778*/ 	.word	0x000000ff
        /*077c*/ 	.word	0x00000090
        /*0780*/ 	.short	0x010a
        /*0782*/ 	.byte	0x15
	.zero		1


	//   ....[102]....
        /*0784*/ 	.word	0x00005890
        /*0788*/ 	.word	0x00000000
        /*078c*/ 	.word	0x00000098
        /*0790*/ 	.short	0x010a
        /*0792*/ 	.byte	0xff
	.zero		1


	//   ....[103]....
        /*0794*/ 	.word	0x00005bd0
        /*0798*/ 	.word	0x00000003
        /*079c*/ 	.word	0x000000b0
        /*07a0*/ 	.short	0x010a
        /*07a2*/ 	.byte	0xff
	.zero		1


	//   ....[104]....
        /*07a4*/ 	.word	0x00005d50
        /*07a8*/ 	.word	0x00000000
        /*07ac*/ 	.word	0x00000000
        /*07b0*/ 	.short	0x0101
        /*07b2*/ 	.byte	0xff
	.zero		1


	//   ....[105]....
        /*07b4*/ 	.word	0x00006890
        /*07b8*/ 	.word	0x000000ff
        /*07bc*/ 	.word	0x00000060
        /*07c0*/ 	.short	0x010a
        /*07c2*/ 	.byte	0x2b
	.zero		1


	//   ....[106]....
        /*07c4*/ 	.word	0x000068d0
        /*07c8*/ 	.word	0x00000035
        /*07cc*/ 	.word	0x000000d0
        /*07d0*/ 	.short	0x010a
        /*07d2*/ 	.byte	0xff
	.zero		1


	//   ....[107]....
        /*07d4*/ 	.word	0x000069e0
        /*07d8*/ 	.word	0x000000ff
        /*07dc*/ 	.word	0x00000060
        /*07e0*/ 	.short	0x010a
        /*07e2*/ 	.byte	0x2b
	.zero		1


	//   ....[108]....
        /*07e4*/ 	.word	0x00006ab0
        /*07e8*/ 	.word	0x00000035
        /*07ec*/ 	.word	0x000000d0
        /*07f0*/ 	.short	0x010a
        /*07f2*/ 	.byte	0xff
	.zero		1


	//   ....[109]....
        /*07f4*/ 	.word	0x00007270
        /*07f8*/ 	.word	0x00000000
        /*07fc*/ 	.word	0x00000000
        /*0800*/ 	.short	0x0101
        /*0802*/ 	.byte	0xff
	.zero		1


	//   ....[110]....
        /*0804*/ 	.word	0x00007280
        /*0808*/ 	.word	0x00000002
        /*080c*/ 	.word	0x00000060
        /*0810*/ 	.short	0x010a
        /*0812*/ 	.byte	0xff
	.zero		1


	//   ....[111]....
        /*0814*/ 	.word	0x00007340
        /*0818*/ 	.word	0x00000002
        /*081c*/ 	.word	0x00000060
        /*0820*/ 	.short	0x010a
        /*0822*/ 	.byte	0xff
	.zero		1


	//   ....[112]....
        /*0824*/ 	.word	0x00007b40
        /*0828*/ 	.word	0x00000000
        /*082c*/ 	.word	0x00000000
        /*0830*/ 	.short	0x0101
        /*0832*/ 	.byte	0xff
	.zero		1


	//   ....[113]....
        /*0834*/ 	.word	0x00007b60
        /*0838*/ 	.word	0x00000002
        /*083c*/ 	.word	0x00000060
        /*0840*/ 	.short	0x010a
        /*0842*/ 	.byte	0xff
	.zero		1


	//   ....[114]....
        /*0844*/ 	.word	0x00007c10
        /*0848*/ 	.word	0x00000002
        /*084c*/ 	.word	0x00000060
        /*0850*/ 	.short	0x010a
        /*0852*/ 	.byte	0xff
	.zero		1


	//   ....[115]....
        /*0854*/ 	.word	0x00008410
        /*0858*/ 	.word	0x00000000
        /*085c*/ 	.word	0x00000000
        /*0860*/ 	.short	0x0101
        /*0862*/ 	.byte	0xff
	.zero		1


	//   ....[116]....
        /*0864*/ 	.word	0x00008430
        /*0868*/ 	.word	0x00000003
        /*086c*/ 	.word	0x00000060
        /*0870*/ 	.short	0x010a
        /*0872*/ 	.byte	0xff
	.zero		1


	//   ....[117]....
        /*0874*/ 	.word	0x000084e0
        /*0878*/ 	.word	0x00000003
        /*087c*/ 	.word	0x00000060
        /*0880*/ 	.short	0x010a
        /*0882*/ 	.byte	0xff
	.zero		1


	//   ....[118]....
        /*0884*/ 	.word	0x00008790
        /*0888*/ 	.word	0x00000035
        /*088c*/ 	.word	0x00000000
        /*0890*/ 	.short	0x0101
        /*0892*/ 	.byte	0xff
	.zero		1


	//   ....[119]....
        /*0894*/ 	.word	0x00008d30
        /*0898*/ 	.word	0x00000000
        /*089c*/ 	.word	0x00000000
        /*08a0*/ 	.short	0x0101
        /*08a2*/ 	.byte	0xff
	.zero		1


	//   ....[120]....
        /*08a4*/ 	.word	0x00008fc0
        /*08a8*/ 	.word	0x000000ff
        /*08ac*/ 	.word	0x00000000
        /*08b0*/ 	.short	0x0101
        /*08b2*/ 	.byte	0x04
	.zero		1


	//   ....[121]....
        /*08b4*/ 	.word	0x00008fe0
        /*08b8*/ 	.word	0x00000000
        /*08bc*/ 	.word	0x00000120
        /*08c0*/ 	.short	0x010a
        /*08c2*/ 	.byte	0xff
	.zero		1


	//   ....[122]....
        /*08c4*/ 	.word	0x00009040
        /*08c8*/ 	.word	0x00000000
        /*08cc*/ 	.word	0x00000030
        /*08d0*/ 	.short	0x010a
        /*08d2*/ 	.byte	0xff
	.zero		1


	//   ....[123]....
        /*08d4*/ 	.word	0x000090a0
        /*08d8*/ 	.word	0x00000000
        /*08dc*/ 	.word	0x00000030
        /*08e0*/ 	.short	0x010a
        /*08e2*/ 	.byte	0xff
	.zero		1


	//   ....[124]....
        /*08e4*/ 	.word	0x000090f0
        /*08e8*/ 	.word	0x00000003
        /*08ec*/ 	.word	0x000000b0
        /*08f0*/ 	.short	0x010a
        /*08f2*/ 	.byte	0xff
	.zero		1


	//   ....[125]....
        /*08f4*/ 	.word	0x00009150
        /*08f8*/ 	.word	0x00000000
        /*08fc*/ 	.word	0x00000000
        /*0900*/ 	.short	0x010a
        /*0902*/ 	.byte	0xff
	.zero		1


	//   ....[126]....
        /*0904*/ 	.word	0x000091b0
        /*0908*/ 	.word	0x00000000
        /*090c*/ 	.word	0x00000000
        /*0910*/ 	.short	0x010a
        /*0912*/ 	.byte	0xff
	.zero		1


	//   ....[127]....
        /*0914*/ 	.word	0x00009210
        /*0918*/ 	.word	0x00000000
        /*091c*/ 	.word	0x00000000
        /*0920*/ 	.short	0x010a
        /*0922*/ 	.byte	0xff
	.zero		1


	//   ....[128]....
        /*0924*/ 	.word	0x00009270
        /*0928*/ 	.word	0x00000000
        /*092c*/ 	.word	0x00000000
        /*0930*/ 	.short	0x010a
        /*0932*/ 	.byte	0xff
	.zero		1


	//   ....[129]....
        /*0934*/ 	.word	0x000092d0
        /*0938*/ 	.word	0x00000000
        /*093c*/ 	.word	0x00000000
        /*0940*/ 	.short	0x010a
        /*0942*/ 	.byte	0xff
	.zero		1


	//   ....[130]....
        /*0944*/ 	.word	0x00009320
        /*0948*/ 	.word	0x00000002
        /*094c*/ 	.word	0x00000110
        /*0950*/ 	.short	0x010a
        /*0952*/ 	.byte	0xff
	.zero		1


	//   ....[131]....
        /*0954*/ 	.word	0x00009380
        /*0958*/ 	.word	0x00000002
        /*095c*/ 	.word	0x000000c0
        /*0960*/ 	.short	0x010a
        /*0962*/ 	.byte	0xff
	.zero		1


	//   ....[132]....
        /*0964*/ 	.word	0x000093d0
        /*0968*/ 	.word	0x00000002
        /*096c*/ 	.word	0x000000b0
        /*0970*/ 	.short	0x010a
        /*0972*/ 	.byte	0xff
	.zero		1


	//   ....[133]....
        /*0974*/ 	.word	0x00009430
        /*0978*/ 	.word	0x00000000
        /*097c*/ 	.word	0x000000c0
        /*0980*/ 	.short	0x010a
        /*0982*/ 	.byte	0xff
	.zero		1


	//   ....[134]....
        /*0984*/ 	.word	0x00009490
        /*0988*/ 	.word	0x00000005
        /*098c*/ 	.word	0x00000008
        /*0990*/ 	.short	0x010a
        /*0992*/ 	.byte	0xff
	.zero		1


	//   ....[135]....
        /*0994*/ 	.word	0x00009570
        /*0998*/ 	.word	0x00000000
        /*099c*/ 	.word	0x00000008
        /*09a0*/ 	.short	0x010a
        /*09a2*/ 	.byte	0xff
	.zero		1


	//   ....[136]....
        /*09a4*/ 	.word	0x000095c0
        /*09a8*/ 	.word	0x00000000
        /*09ac*/ 	.word	0x000000b0
        /*09b0*/ 	.short	0x010a
        /*09b2*/ 	.byte	0xff
	.zero		1


	//   ....[137]....
        /*09b4*/ 	.word	0x00009620
        /*09b8*/ 	.word	0x00000000
        /*09bc*/ 	.word	0x000000f0
        /*09c0*/ 	.short	0x010a
        /*09c2*/ 	.byte	0xff
	.zero		1


	//   ....[138]....
        /*09c4*/ 	.word	0x00009680
        /*09c8*/ 	.word	0x00000000
        /*09cc*/ 	.word	0x00000000
        /*09d0*/ 	.short	0x010a
        /*09d2*/ 	.byte	0xff
	.zero		1


	//   ....[139]....
        /*09d4*/ 	.word	0x000096e0
        /*09d8*/ 	.word	0x00000000
        /*09dc*/ 	.word	0x00000000
        /*09e0*/ 	.short	0x010a
        /*09e2*/ 	.byte	0xff
	.zero		1


	//   ....[140]....
        /*09e4*/ 	.word	0x00009740
        /*09e8*/ 	.word	0x00000000
        /*09ec*/ 	.word	0x00000000
        /*09f0*/ 	.short	0x010a
        /*09f2*/ 	.byte	0xff
	.zero		1


	//   ....[141]....
        /*09f4*/ 	.word	0x000097a0
        /*09f8*/ 	.word	0x00000000
        /*09fc*/ 	.word	0x00000000
        /*0a00*/ 	.short	0x010a
        /*0a02*/ 	.byte	0xff
	.zero		1


	//   ....[142]....
        /*0a04*/ 	.word	0x00009800
        /*0a08*/ 	.word	0x00000000
        /*0a0c*/ 	.word	0x00000130
        /*0a10*/ 	.short	0x010a
        /*0a12*/ 	.byte	0xff
	.zero		1


	//   ....[143]....
        /*0a14*/ 	.word	0x00009850
        /*0a18*/ 	.word	0x00000008
        /*0a1c*/ 	.word	0x000000b0
        /*0a20*/ 	.short	0x010a
        /*0a22*/ 	.byte	0xff
	.zero		1


	//   ....[144]....
        /*0a24*/ 	.word	0x000098b0
        /*0a28*/ 	.word	0x00000000
        /*0a2c*/ 	.word	0x000000a8
        /*0a30*/ 	.short	0x010a
        /*0a32*/ 	.byte	0xff
	.zero		1


	//   ....[145]....
        /*0a34*/ 	.word	0x00009910
        /*0a38*/ 	.word	0x00000000
        /*0a3c*/ 	.word	0x00000080
        /*0a40*/ 	.short	0x010a
        /*0a42*/ 	.byte	0xff
	.zero		1


	//   ....[146]....
        /*0a44*/ 	.word	0x00009970
        /*0a48*/ 	.word	0x00000000
        /*0a4c*/ 	.word	0x00000088
        /*0a50*/ 	.short	0x010a
        /*0a52*/ 	.byte	0xff
	.zero		1


	//   ....[147]....
        /*0a54*/ 	.word	0x000099d0
        /*0a58*/ 	.word	0x00000000
        /*0a5c*/ 	.word	0x00000090
        /*0a60*/ 	.short	0x010a
        /*0a62*/ 	.byte	0xff
	.zero		1


	//   ....[148]....
        /*0a64*/ 	.word	0x00009a30
        /*0a68*/ 	.word	0x00000000
        /*0a6c*/ 	.word	0x00000098
        /*0a70*/ 	.short	0x010a
        /*0a72*/ 	.byte	0xff
	.zero		1


	//   ....[149]....
        /*0a74*/ 	.word	0x00009a90
        /*0a78*/ 	.word	0x00000000
        /*0a7c*/ 	.word	0x00000080
        /*0a80*/ 	.short	0x010a
        /*0a82*/ 	.byte	0xff
	.zero		1


	//   ....[150]....
        /*0a84*/ 	.word	0x00009af0
        /*0a88*/ 	.word	0x00000000
        /*0a8c*/ 	.word	0x00000088
        /*0a90*/ 	.short	0x010a
        /*0a92*/ 	.byte	0xff
	.zero		1


	//   ....[151]....
        /*0a94*/ 	.word	0x00009b50
        /*0a98*/ 	.word	0x00000000
        /*0a9c*/ 	.word	0x00000090
        /*0aa0*/ 	.short	0x010a
        /*0aa2*/ 	.byte	0xff
	.zero		1


	//   ....[152]....
        /*0aa4*/ 	.word	0x00009ba0
        /*0aa8*/ 	.word	0x00000003
        /*0aac*/ 	.word	0x000000b0
        /*0ab0*/ 	.short	0x010a
        /*0ab2*/ 	.byte	0xff
	.zero		1


	//   ....[153]....
        /*0ab4*/ 	.word	0x00009c00
        /*0ab8*/ 	.word	0x00000002
        /*0abc*/ 	.word	0x00000060
        /*0ac0*/ 	.short	0x010a
        /*0ac2*/ 	.byte	0xff
	.zero		1


	//   ....[154]....
        /*0ac4*/ 	.word	0x00009c50
        /*0ac8*/ 	.word	0x00000035
        /*0acc*/ 	.word	0x000000d0
        /*0ad0*/ 	.short	0x010a
        /*0ad2*/ 	.byte	0xff
	.zero		1


	//   ....[155]....
        /*0ad4*/ 	.word	0x00009ca0
        /*0ad8*/ 	.word	0x00000002
        /*0adc*/ 	.word	0x00000060
        /*0ae0*/ 	.short	0x010a
        /*0ae2*/ 	.byte	0xff
	.zero		1


	//   ....[156]....
        /*0ae4*/ 	.word	0x00009cf0
        /*0ae8*/ 	.word	0x00000002
        /*0aec*/ 	.word	0x00000060
        /*0af0*/ 	.short	0x010a
        /*0af2*/ 	.byte	0xff
	.zero		1


	//   ....[157]....
        /*0af4*/ 	.word	0x00009d40
        /*0af8*/ 	.word	0x00000003
        /*0afc*/ 	.word	0x00000060
        /*0b00*/ 	.short	0x010a
        /*0b02*/ 	.byte	0xff
	.zero		1


	//----- nvinfo : EIATTR_NUM_MBARRIERS
	.align		4
.L_47:
        /*0b04*/ 	.byte	0x03, 0x38
        /*0b06*/ 	.short	0x0027


	//----- nvinfo : EIATTR_EXIT_INSTR_OFFSETS
	.align		4
        /*0b08*/ 	.byte	0x04, 0x1c
        /*0b0a*/ 	.short	(.L_49 - .L_48)


	//   ....[0]....
.L_48:
        /*0b0c*/ 	.word	0x00002c40


	//   ....[1]....
        /*0b10*/ 	.word	0x00003130


	//   ....[2]....
        /*0b14*/ 	.word	0x00003190


	//   ....[3]....
        /*0b18*/ 	.word	0x00004510


	//   ....[4]....
        /*0b1c*/ 	.word	0x000058c0


	//   ....[5]....
        /*0b20*/ 	.word	0x00005900


	//   ....[6]....
        /*0b24*/ 	.word	0x00008eb0


	//   ....[7]....
        /*0b28*/ 	.word	0x00008f30


	//   ....[8]....
        /*0b2c*/ 	.word	0x00008f60


	//   ....[9]....
        /*0b30*/ 	.word	0x00008fd0


	//----- nvinfo : EIATTR_MAX_THREADS
	.align		4
.L_49:
        /*0b34*/ 	.byte	0x04, 0x05
        /*0b36*/ 	.short	(.L_51 - .L_50)
.L_50:
        /*0b38*/ 	.word	0x00000100
        /*0b3c*/ 	.word	0x00000001
        /*0b40*/ 	.word	0x00000001


	//----- nvinfo : EIATTR_CRS_STACK_SIZE
	.align		4
.L_51:
        /*0b44*/ 	.byte	0x04, 0x1e
        /*0b46*/ 	.short	(.L_53 - .L_52)
.L_52:
        /*0b48*/ 	.word	0x00000000


	//----- nvinfo : EIATTR_CBANK_PARAM_SIZE
	.align		4
.L_53:
        /*0b4c*/ 	.byte	0x03, 0x19
        /*0b4e*/ 	.short	0x0800


	//----- nvinfo : EIATTR_PARAM_CBANK
	.align		4
        /*0b50*/ 	.byte	0x04, 0x0a
        /*0b52*/ 	.short	(.L_55 - .L_54)
	.align		4
.L_54:
        /*0b54*/ 	.word	index@(.nv.constant0._ZN7cutlass13device_kernelINS_4gemm6kernel13GemmUniversalIN4cute5tupleIJiiiiEEENS1_10collective13CollectiveMmaINS1_35MainloopSm100TmaUmmaWarpSpecializedILi6ELi2ELi4ENS5_IJNS4_1CILi4EEENSA_ILi1EEESC_EEEEENS5_IJNSA_ILi128EEESF_NSA_ILi64EEEEEENS_6half_tENS5_IJlSC_lEEESI_SJ_NS4_8TiledMMAINS4_8MMA_AtomIJNS4_26SM100_MMA_F16BF16_2x1SM_SSISI_SI_fLi128ELi128ELNS4_4UMMA5MajorE0ELSO_0ELNSN_7ScaleInE0ELSP_0EEEEEENS4_6LayoutINS5_IJSC_SC_SC_EEENS5_IJNSA_ILi0EEESU_SU_EEEEENS5_IJNS4_10UnderscoreESX_SX_EEEEENS4_18SM100_TMA_2SM_LOADENS4_14ComposedLayoutINS4_7SwizzleILi3ELi4ELi3EEENS4_18smem_ptr_flag_bitsILi16EEENSS_INS5_IJNSA_ILi8EEESG_EEENS5_IJSG_SC_EEEEEEEvNS4_8identityENS4_28SM100_TMA_2SM_LOAD_MULTICASTES1A_vS1B_EENS_8epilogue10collective18CollectiveEpilogueINS1E_23Sm100TmaWarpSpecializedILi4ELi2ELi16ELb1ELb0EEEJNS5_IJSG_SF_SG_EEENS5_IJNSS_ISG_SC_EENSS_INS5_IJNSA_ILi16EEENSA_ILi2EEEEEENS5_IJSC_SG_EEEEEEEESI_SJ_SI_SJ_NS1E_6fusion15FusionCallbacksIS1I_NS1R_17LinearCombinationISI_fSI_fLNS_15FloatRoundStyleE2EEES1J_S1Q_JEEENS4_5SM1004TMEM4LOAD26SM100_TMEM_LOAD_32dp32b16xENS4_13SM90_TMA_LOADENS11_INS12_ILi1ELi4ELi3EEES15_NSS_INS5_IJS16_S1L_EEENS5_IJS1L_SC_EEEEEEENS4_39AutoVectorizingCopyWithAssumedAlignmentILi128EEENS4_14SM90_TMA_STOREES26_S28_S28_EEEvvEEEEvNT_6ParamsE)
        /*0b58*/ 	.short	0x0380
        /*0b5a*/ 	.short	0x0800


	//----- nvinfo : EIATTR_SW_WAR
	.align		4
.L_55:
        /*0b5c*/ 	.byte	0x04, 0x36
        /*0b5e*/ 	.short	(.L_57 - .L_56)
.L_56:
        /*0b60*/ 	.word	0x00000008
.L_57:


//--------------------- .nv.callgraph             --------------------------
	.section	.nv.callgraph,"",@"SHT_CUDA_CALLGRAPH"
	.align	4
	.sectionentsize	8
	.align		4
        /*0000*/ 	.word	0x00000000
	.align		4
        /*0004*/ 	.word	0xffffffff
	.align		4
        /*0008*/ 	.word	index@(_ZN7cutlass13device_kernelINS_4gemm6kernel13GemmUniversalIN4cute5tupleIJiiiiEEENS1_10collective13CollectiveMmaINS1_35MainloopSm100TmaUmmaWarpSpecializedILi6ELi2ELi4ENS5_IJNS4_1CILi4EEENSA_ILi1EEESC_EEEEENS5_IJNSA_ILi128EEESF_NSA_ILi64EEEEEENS_6half_tENS5_IJlSC_lEEESI_SJ_NS4_8TiledMMAINS4_8MMA_AtomIJNS4_26SM100_MMA_F16BF16_2x1SM_SSISI_SI_fLi128ELi128ELNS4_4UMMA5MajorE0ELSO_0ELNSN_7ScaleInE0ELSP_0EEEEEENS4_6LayoutINS5_IJSC_SC_SC_EEENS5_IJNSA_ILi0EEESU_SU_EEEEENS5_IJNS4_10UnderscoreESX_SX_EEEEENS4_18SM100_TMA_2SM_LOADENS4_14ComposedLayoutINS4_7SwizzleILi3ELi4ELi3EEENS4_18smem_ptr_flag_bitsILi16EEENSS_INS5_IJNSA_ILi8EEESG_EEENS5_IJSG_SC_EEEEEEEvNS4_8identityENS4_28SM100_TMA_2SM_LOAD_MULTICASTES1A_vS1B_EENS_8epilogue10collective18CollectiveEpilogueINS1E_23Sm100TmaWarpSpecializedILi4ELi2ELi16ELb1ELb0EEEJNS5_IJSG_SF_SG_EEENS5_IJNSS_ISG_SC_EENSS_INS5_IJNSA_ILi16EEENSA_ILi2EEEEEENS5_IJSC_SG_EEEEEEEESI_SJ_SI_SJ_NS1E_6fusion15FusionCallbacksIS1I_NS1R_17LinearCombinationISI_fSI_fLNS_15FloatRoundStyleE2EEES1J_S1Q_JEEENS4_5SM1004TMEM4LOAD26SM100_TMEM_LOAD_32dp32b16xENS4_13SM90_TMA_LOADENS11_INS12_ILi1ELi4ELi3EEES15_NSS_INS5_IJS16_S1L_EEENS5_IJS1L_SC_EEEEEEENS4_39AutoVectorizingCopyWithAssumedAlignmentILi128EEENS4_14SM90_TMA_STOREES26_S28_S28_EEEvvEEEEvNT_6ParamsE)
	.align		4
        /*000c*/ 	.word	index@(__assertfail)
	.align		4
        /*0010*/ 	.word	0x00000000
	.align		4
        /*0014*/ 	.word	0xfffffffe
	.align		4
        /*0018*/ 	.word	0x00000000
	.align		4
        /*001c*/ 	.word	0xfffffffd
	.align		4
        /*0020*/ 	.word	0x00000000
	.align		4
        /*0024*/ 	.word	0xfffffffc


//--------------------- .nv.constant4             --------------------------
	.section	.nv.constant4,"a",@progbits
	.align	8
	.align		8
.nv.constant4:
        /*0000*/ 	.dword	__assertfail
	.align		8
        /*0008*/ 	.dword	__unnamed_1
	.align		8
        /*0010*/ 	.dword	__unnamed_2
	.align		8
        /*0018*/ 	.dword	_ZN40_INTERNAL_5ae40258_4_k_cu_cbacf086_380234cuda3std3__45__cpo5beginE
	.align		8
        /*0020*/ 	.dword	_ZN40_INTERNAL_5ae40258_4_k_cu_cbacf086_380234cuda3std3__45__cpo3endE
	.align		8
        /*0028*/ 	.dword	_ZN40_INTERNAL_5ae40258_4_k_cu_cbacf086_380234cuda3std3__45__cpo6cbeginE
	.align		8
        /*0030*/ 	.dword	_ZN40_INTERNAL_5ae40258_4_k_cu_cbacf086_380234cuda3std3__45__cpo4cendE
	.align		8
        /*0038*/ 	.dword	_ZN40_INTERNAL_5ae40258_4_k_cu_cbacf086_380234cuda3std3__442_GLOBAL__N__5ae40258_4_k_cu_cbacf086_380236ignoreE
	.align		8
        /*0040*/ 	.dword	_ZN40_INTERNAL_5ae40258_4_k_cu_cbacf086_380234cuda3std3__419piecewise_constructE
	.align		8
        /*0048*/ 	.dword	_ZN40_INTERNAL_5ae40258_4_k_cu_cbacf086_380234cuda3std3__48in_placeE
	.align		8
        /*0050*/ 	.dword	_ZN40_INTERNAL_5ae40258_4_k_cu_cbacf086_380234cuda3std6ranges3__45__cpo4swapE
	.align		8
        /*0058*/ 	.dword	_ZN40_INTERNAL_5ae40258_4_k_cu_cbacf086_380234cuda3std6ranges3__45__cpo9iter_moveE
	.align		8
        /*0060*/ 	.dword	_ZN40_INTERNAL_5ae40258_4_k_cu_cbacf086_380234cute7productE
	.align		8
        /*0068*/ 	.dword	_ZN40_INTERNAL_5ae40258_4_k_cu_cbacf086_380234cute1_E
	.align		8
        /*0070*/ 	.dword	$str$25
	.align		8
        /*0078*/ 	.dword	$str$26
	.align		8
        /*0080*/ 	.dword	$str$27
	.align		8
        /*0088*/ 	.dword	$str$28


//--------------------- .text._ZN7cutlass13device_kernelINS_4gemm6kernel13GemmUniversalIN4cute5tupleIJiiiiEEENS1_10collective13CollectiveMmaINS1_35MainloopSm100TmaUmmaWarpSpecializedILi6ELi2ELi4ENS5_IJNS4_1CILi4EEENSA_ILi1EEESC_EEEEENS5_IJNSA_ILi128EEESF_NSA_ILi64EEEEEENS_6half_tENS5_IJlSC_lEEESI_SJ_NS4_8TiledMMAINS4_8MMA_AtomIJNS4_26SM100_MMA_F16BF16_2x1SM_SSISI_SI_fLi128ELi128ELNS4_4UMMA5MajorE0ELSO_0ELNSN_7ScaleInE0ELSP_0EEEEEENS4_6LayoutINS5_IJSC_SC_SC_EEENS5_IJNSA_ILi0EEESU_SU_EEEEENS5_IJNS4_10UnderscoreESX_SX_EEEEENS4_18SM100_TMA_2SM_LOADENS4_14ComposedLayoutINS4_7SwizzleILi3ELi4ELi3EEENS4_18smem_ptr_flag_bitsILi16EEENSS_INS5_IJNSA_ILi8EEESG_EEENS5_IJSG_SC_EEEEEEEvNS4_8identityENS4_28SM100_TMA_2SM_LOAD_MULTICASTES1A_vS1B_EENS_8epilogue10collective18CollectiveEpilogueINS1E_23Sm100TmaWarpSpecializedILi4ELi2ELi16ELb1ELb0EEEJNS5_IJSG_SF_SG_EEENS5_IJNSS_ISG_SC_EENSS_INS5_IJNSA_ILi16EEENSA_ILi2EEEEEENS5_IJSC_SG_EEEEEEEESI_SJ_SI_SJ_NS1E_6fusion15FusionCallbacksIS1I_NS1R_17LinearCombinationISI_fSI_fLNS_15FloatRoundStyleE2EEES1J_S1Q_JEEENS4_5SM1004TMEM4LOAD26SM100_TMEM_LOAD_32dp32b16xENS4_13SM90_TMA_LOADENS11_INS12_ILi1ELi4ELi3EEES15_NSS_INS5_IJS16_S1L_EEENS5_IJS1L_SC_EEEEEEENS4_39AutoVectorizingCopyWithAssumedAlignmentILi128EEENS4_14SM90_TMA_STOREES26_S28_S28_EEEvvEEEEvNT_6ParamsE --------------------------
	.section	.text._ZN7cutlass13device_kernelINS_4gemm6kernel13GemmUniversalIN4cute5tupleIJiiiiEEENS1_10collective13CollectiveMmaINS1_35MainloopSm100TmaUmmaWarpSpecializedILi6ELi2ELi4ENS5_IJNS4_1CILi4EEENSA_ILi1EEESC_EEEEENS5_IJNSA_ILi128EEESF_NSA_ILi64EEEEEENS_6half_tENS5_IJlSC_lEEESI_SJ_NS4_8TiledMMAINS4_8MMA_AtomIJNS4_26SM100_MMA_F16BF16_2x1SM_SSISI_SI_fLi128ELi128ELNS4_4UMMA5MajorE0ELSO_0ELNSN_7ScaleInE0ELSP_0EEEEEENS4_6LayoutINS5_IJSC_SC_SC_EEENS5_IJNSA_ILi0EEESU_SU_EEEEENS5_IJNS4_10UnderscoreESX_SX_EEEEENS4_18SM100_TMA_2SM_LOADENS4_14ComposedLayoutINS4_7SwizzleILi3ELi4ELi3EEENS4_18smem_ptr_flag_bitsILi16EEENSS_INS5_IJNSA_ILi8EEESG_EEENS5_IJSG_SC_EEEEEEEvNS4_8identityENS4_28SM100_TMA_2SM_LOAD_MULTICASTES1A_vS1B_EENS_8epilogue10collective18CollectiveEpilogueINS1E_23Sm100TmaWarpSpecializedILi4ELi2ELi16ELb1ELb0EEEJNS5_IJSG_SF_SG_EEENS5_IJNSS_ISG_SC_EENSS_INS5_IJNSA_ILi16EEENSA_ILi2EEEEEENS5_IJSC_SG_EEEEEEEESI_SJ_SI_SJ_NS1E_6fusion15FusionCallbacksIS1I_NS1R_17LinearCombinationISI_fSI_fLNS_15FloatRoundStyleE2EEES1J_S1Q_JEEENS4_5SM1004TMEM4LOAD26SM100_TMEM_LOAD_32dp32b16xENS4_13SM90_TMA_LOADENS11_INS12_ILi1ELi4ELi3EEES15_NSS_INS5_IJS16_S1L_EEENS5_IJS1L_SC_EEEEEEENS4_39AutoVectorizingCopyWithAssumedAlignmentILi128EEENS4_14SM90_TMA_STOREES26_S28_S28_EEEvvEEEEvNT_6ParamsE,"ax",@progbits
	.align	128
.text._ZN7cutlass13device_kernelINS_4gemm6kernel13GemmUniversalIN4cute5tupleIJiiiiEEENS1_10collective13CollectiveMmaINS1_35MainloopSm100TmaUmmaWarpSpecializedILi6ELi2ELi4ENS5_IJNS4_1CILi4EEENSA_ILi1EEESC_EEEEENS5_IJNSA_ILi128EEESF_NSA_ILi64EEEEEENS_6half_tENS5_IJlSC_lEEESI_SJ_NS4_8TiledMMAINS4_8MMA_AtomIJNS4_26SM100_MMA_F16BF16_2x1SM_SSISI_SI_fLi128ELi128ELNS4_4UMMA5MajorE0ELSO_0ELNSN_7ScaleInE0ELSP_0EEEEEENS4_6LayoutINS5_IJSC_SC_SC_EEENS5_IJNSA_ILi0EEESU_SU_EEEEENS5_IJNS4_10UnderscoreESX_SX_EEEEENS4_18SM100_TMA_2SM_LOADENS4_14ComposedLayoutINS4_7SwizzleILi3ELi4ELi3EEENS4_18smem_ptr_flag_bitsILi16EEENSS_INS5_IJNSA_ILi8EEESG_EEENS5_IJSG_SC_EEEEEEEvNS4_8identityENS4_28SM100_TMA_2SM_LOAD_MULTICASTES1A_vS1B_EENS_8epilogue10collective18CollectiveEpilogueINS1E_23Sm100TmaWarpSpecializedILi4ELi2ELi16ELb1ELb0EEEJNS5_IJSG_SF_SG_EEENS5_IJNSS_ISG_SC_EENSS_INS5_IJNSA_ILi16EEENSA_ILi2EEEEEENS5_IJSC_SG_EEEEEEEESI_SJ_SI_SJ_NS1E_6fusion15FusionCallbacksIS1I_NS1R_17LinearCombinationISI_fSI_fLNS_15FloatRoundStyleE2EEES1J_S1Q_JEEENS4_5SM1004TMEM4LOAD26SM100_TMEM_LOAD_32dp32b16xENS4_13SM90_TMA_LOADENS11_INS12_ILi1ELi4ELi3EEES15_NSS_INS5_IJS16_S1L_EEENS5_IJS1L_SC_EEEEEEENS4_39AutoVectorizingCopyWithAssumedAlignmentILi128EEENS4_14SM90_TMA_STOREES26_S28_S28_EEEvvEEEEvNT_6ParamsE:
        .type           _ZN7cutlass13device_kernelINS_4gemm6kernel13GemmUniversalIN4cute5tupleIJiiiiEEENS1_10collective13CollectiveMmaINS1_35MainloopSm100TmaUmmaWarpSpecializedILi6ELi2ELi4ENS5_IJNS4_1CILi4EEENSA_ILi1EEESC_EEEEENS5_IJNSA_ILi128EEESF_NSA_ILi64EEEEEENS_6half_tENS5_IJlSC_lEEESI_SJ_NS4_8TiledMMAINS4_8MMA_AtomIJNS4_26SM100_MMA_F16BF16_2x1SM_SSISI_SI_fLi128ELi128ELNS4_4UMMA5MajorE0ELSO_0ELNSN_7ScaleInE0ELSP_0EEEEEENS4_6LayoutINS5_IJSC_SC_SC_EEENS5_IJNSA_ILi0EEESU_SU_EEEEENS5_IJNS4_10UnderscoreESX_SX_EEEEENS4_18SM100_TMA_2SM_LOADENS4_14ComposedLayoutINS4_7SwizzleILi3ELi4ELi3EEENS4_18smem_ptr_flag_bitsILi16EEENSS_INS5_IJNSA_ILi8EEESG_EEENS5_IJSG_SC_EEEEEEEvNS4_8identityENS4_28SM100_TMA_2SM_LOAD_MULTICASTES1A_vS1B_EENS_8epilogue10collective18CollectiveEpilogueINS1E_23Sm100TmaWarpSpecializedILi4ELi2ELi16ELb1ELb0EEEJNS5_IJSG_SF_SG_EEENS5_IJNSS_ISG_SC_EENSS_INS5_IJNSA_ILi16EEENSA_ILi2EEEEEENS5_IJSC_SG_EEEEEEEESI_SJ_SI_SJ_NS1E_6fusion15FusionCallbacksIS1I_NS1R_17LinearCombinationISI_fSI_fLNS_15FloatRoundStyleE2EEES1J_S1Q_JEEENS4_5SM1004TMEM4LOAD26SM100_TMEM_LOAD_32dp32b16xENS4_13SM90_TMA_LOADENS11_INS12_ILi1ELi4ELi3EEES15_NSS_INS5_IJS16_S1L_EEENS5_IJS1L_SC_EEEEEEENS4_39AutoVectorizingCopyWithAssumedAlignmentILi128EEENS4_14SM90_TMA_STOREES26_S28_S28_EEEvvEEEEvNT_6ParamsE,@function
        .size           _ZN7cutlass13device_kernelINS_4gemm6kernel13GemmUniversalIN4cute5tupleIJiiiiEEENS1_10collective13CollectiveMmaINS1_35MainloopSm100TmaUmmaWarpSpecializedILi6ELi2ELi4ENS5_IJNS4_1CILi4EEENSA_ILi1EEESC_EEEEENS5_IJNSA_ILi128EEESF_NSA_ILi64EEEEEENS_6half_tENS5_IJlSC_lEEESI_SJ_NS4_8TiledMMAINS4_8MMA_AtomIJNS4_26SM100_MMA_F16BF16_2x1SM_SSISI_SI_fLi128ELi128ELNS4_4UMMA5MajorE0ELSO_0ELNSN_7ScaleInE0ELSP_0EEEEEENS4_6LayoutINS5_IJSC_SC_SC_EEENS5_IJNSA_ILi0EEESU_SU_EEEEENS5_IJNS4_10UnderscoreESX_SX_EEEEENS4_18SM100_TMA_2SM_LOADENS4_14ComposedLayoutINS4_7SwizzleILi3ELi4ELi3EEENS4_18smem_ptr_flag_bitsILi16EEENSS_INS5_IJNSA_ILi8EEESG_EEENS5_IJSG_SC_EEEEEEEvNS4_8identityENS4_28SM100_TMA_2SM_LOAD_MULTICASTES1A_vS1B_EENS_8epilogue10collective18CollectiveEpilogueINS1E_23Sm100TmaWarpSpecializedILi4ELi2ELi16ELb1ELb0EEEJNS5_IJSG_SF_SG_EEENS5_IJNSS_ISG_SC_EENSS_INS5_IJNSA_ILi16EEENSA_ILi2EEEEEENS5_IJSC_SG_EEEEEEEESI_SJ_SI_SJ_NS1E_6fusion15FusionCallbacksIS1I_NS1R_17LinearCombinationISI_fSI_fLNS_15FloatRoundStyleE2EEES1J_S1Q_JEEENS4_5SM1004TMEM4LOAD26SM100_TMEM_LOAD_32dp32b16xENS4_13SM90_TMA_LOADENS11_INS12_ILi1ELi4ELi3EEES15_NSS_INS5_IJS16_S1L_EEENS5_IJS1L_SC_EEEEEEENS4_39AutoVectorizingCopyWithAssumedAlignmentILi128EEENS4_14SM90_TMA_STOREES26_S28_S28_EEEvvEEEEvNT_6ParamsE,(.L_x_203 - _ZN7cutlass13device_kernelINS_4gemm6kernel13GemmUniversalIN4cute5tupleIJiiiiEEENS1_10collective13CollectiveMmaINS1_35MainloopSm100TmaUmmaWarpSpecializedILi6ELi2ELi4ENS5_IJNS4_1CILi4EEENSA_ILi1EEESC_EEEEENS5_IJNSA_ILi128EEESF_NSA_ILi64EEEEEENS_6half_tENS5_IJlSC_lEEESI_SJ_NS4_8TiledMMAINS4_8MMA_AtomIJNS4_26SM100_MMA_F16BF16_2x1SM_SSISI_SI_fLi128ELi128ELNS4_4UMMA5MajorE0ELSO_0ELNSN_7ScaleInE0ELSP_0EEEEEENS4_6LayoutINS5_IJSC_SC_SC_EEENS5_IJNSA_ILi0EEESU_SU_EEEEENS5_IJNS4_10UnderscoreESX_SX_EEEEENS4_18SM100_TMA_2SM_LOADENS4_14ComposedLayoutINS4_7SwizzleILi3ELi4ELi3EEENS4_18smem_ptr_flag_bitsILi16EEENSS_INS5_IJNSA_ILi8EEESG_EEENS5_IJSG_SC_EEEEEEEvNS4_8identityENS4_28SM100_TMA_2SM_LOAD_MULTICASTES1A_vS1B_EENS_8epilogue10collective18CollectiveEpilogueINS1E_23Sm100TmaWarpSpecializedILi4ELi2ELi16ELb1ELb0EEEJNS5_IJSG_SF_SG_EEENS5_IJNSS_ISG_SC_EENSS_INS5_IJNSA_ILi16EEENSA_ILi2EEEEEENS5_IJSC_SG_EEEEEEEESI_SJ_SI_SJ_NS1E_6fusion15FusionCallbacksIS1I_NS1R_17LinearCombinationISI_fSI_fLNS_15FloatRoundStyleE2EEES1J_S1Q_JEEENS4_5SM1004TMEM4LOAD26SM100_TMEM_LOAD_32dp32b16xENS4_13SM90_TMA_LOADENS11_INS12_ILi1ELi4ELi3EEES15_NSS_INS5_IJS16_S1L_EEENS5_IJS1L_SC_EEEEEEENS4_39AutoVectorizingCopyWithAssumedAlignmentILi128EEENS4_14SM90_TMA_STOREES26_S28_S28_EEEvvEEEEvNT_6ParamsE)
        .other          _ZN7cutlass13device_kernelINS_4gemm6kernel13GemmUniversalIN4cute5tupleIJiiiiEEENS1_10collective13CollectiveMmaINS1_35MainloopSm100TmaUmmaWarpSpecializedILi6ELi2ELi4ENS5_IJNS4_1CILi4EEENSA_ILi1EEESC_EEEEENS5_IJNSA_ILi128EEESF_NSA_ILi64EEEEEENS_6half_tENS5_IJlSC_lEEESI_SJ_NS4_8TiledMMAINS4_8MMA_AtomIJNS4_26SM100_MMA_F16BF16_2x1SM_SSISI_SI_fLi128ELi128ELNS4_4UMMA5MajorE0ELSO_0ELNSN_7ScaleInE0ELSP_0EEEEEENS4_6LayoutINS5_IJSC_SC_SC_EEENS5_IJNSA_ILi0EEESU_SU_EEEEENS5_IJNS4_10UnderscoreESX_SX_EEEEENS4_18SM100_TMA_2SM_LOADENS4_14ComposedLayoutINS4_7SwizzleILi3ELi4ELi3EEENS4_18smem_ptr_flag_bitsILi16EEENSS_INS5_IJNSA_ILi8EEESG_EEENS5_IJSG_SC_EEEEEEEvNS4_8identityENS4_28SM100_TMA_2SM_LOAD_MULTICASTES1A_vS1B_EENS_8epilogue10collective18CollectiveEpilogueINS1E_23Sm100TmaWarpSpecializedILi4ELi2ELi16ELb1ELb0EEEJNS5_IJSG_SF_SG_EEENS5_IJNSS_ISG_SC_EENSS_INS5_IJNSA_ILi16EEENSA_ILi2EEEEEENS5_IJSC_SG_EEEEEEEESI_SJ_SI_SJ_NS1E_6fusion15FusionCallbacksIS1I_NS1R_17LinearCombinationISI_fSI_fLNS_15FloatRoundStyleE2EEES1J_S1Q_JEEENS4_5SM1004TMEM4LOAD26SM100_TMEM_LOAD_32dp32b16xENS4_13SM90_TMA_LOADENS11_INS12_ILi1ELi4ELi3EEES15_NSS_INS5_IJS16_S1L_EEENS5_IJS1L_SC_EEEEEEENS4_39AutoVectorizingCopyWithAssumedAlignmentILi128EEENS4_14SM90_TMA_STOREES26_S28_S28_EEEvvEEEEvNT_6ParamsE,@"STO_CUDA_ENTRY STV_DEFAULT"
_ZN7cutlass13device_kernelINS_4gemm6kernel13GemmUniversalIN4cute5tupleIJiiiiEEENS1_10collective13CollectiveMmaINS1_35MainloopSm100TmaUmmaWarpSpecializedILi6ELi2ELi4ENS5_IJNS4_1CILi4EEENSA_ILi1EEESC_EEEEENS5_IJNSA_ILi128EEESF_NSA_ILi64EEEEEENS_6half_tENS5_IJlSC_lEEESI_SJ_NS4_8TiledMMAINS4_8MMA_AtomIJNS4_26SM100_MMA_F16BF16_2x1SM_SSISI_SI_fLi128ELi128ELNS4_4UMMA5MajorE0ELSO_0ELNSN_7ScaleInE0ELSP_0EEEEEENS4_6LayoutINS5_IJSC_SC_SC_EEENS5_IJNSA_ILi0EEESU_SU_EEEEENS5_IJNS4_10UnderscoreESX_SX_EEEEENS4_18SM100_TMA_2SM_LOADENS4_14ComposedLayoutINS4_7SwizzleILi3ELi4ELi3EEENS4_18smem_ptr_flag_bitsILi16EEENSS_INS5_IJNSA_ILi8EEESG_EEENS5_IJSG_SC_EEEEEEEvNS4_8identityENS4_28SM100_TMA_2SM_LOAD_MULTICASTES1A_vS1B_EENS_8epilogue10collective18CollectiveEpilogueINS1E_23Sm100TmaWarpSpecializedILi4ELi2ELi16ELb1ELb0EEEJNS5_IJSG_SF_SG_EEENS5_IJNSS_ISG_SC_EENSS_INS5_IJNSA_ILi16EEENSA_ILi2EEEEEENS5_IJSC_SG_EEEEEEEESI_SJ_SI_SJ_NS1E_6fusion15FusionCallbacksIS1I_NS1R_17LinearCombinationISI_fSI_fLNS_15FloatRoundStyleE2EEES1J_S1Q_JEEENS4_5SM1004TMEM4LOAD26SM100_TMEM_LOAD_32dp32b16xENS4_13SM90_TMA_LOADENS11_INS12_ILi1ELi4ELi3EEES15_NSS_INS5_IJS16_S1L_EEENS5_IJS1L_SC_EEEEEEENS4_39AutoVectorizingCopyWithAssumedAlignmentILi128EEENS4_14SM90_TMA_STOREES26_S28_S28_EEEvvEEEEvNT_6ParamsE:
[----:B------:R-:W1:Y:S01]  /*0000*/  LDC R1, c[0x0][0x37c] ;  /* 0x0000df00ff017b82 */ /* 0x000e620000000800 */
[----:B------:R-:W2:Y:S01]  /*0010*/  S2R R60, SR_TID.X ;  /* 0x00000000003c7919 */ /* 0x000ea20000002100 */
[----:B------:R-:W3:Y:S06]  /*0020*/  LDCU.64 UR8, c[0x0][0x890] ;  /* 0x00011200ff0877ac */ /* 0x000eec0008000a00 */
[----:B------:R-:W4:Y:S01]  /*0030*/  S2UR UR47, SR_CgaCtaId ;  /* 0x00000000002f79c3 */ /* 0x000f220000008800 */
[----:B------:R-:W-:Y:S02]  /*0040*/  PRMT R46, RZ, 0x7610, R46 ;  /* 0x00007610ff2e7816 */ /* 0x000fe4000000002e */
[----:B------:R-:W-:Y:S01]  /*0050*/  ELECT P1, URZ, PT ;  /* 0x0000000000ff782f */ /* 0x000fe20003820000 */
[----:B---3--:R-:W-:-:S04]  /*0060*/  UISETP.NE.U32.AND UP0, UPT, UR8, URZ, UPT ;  /* 0x000000ff0800728c */ /* 0x008fc8000bf05070 */
[----:B------:R-:W-:Y:S02]  /*0070*/  UISETP.NE.AND.EX UP0, UPT, UR9, URZ, UPT, UP0 ;  /* 0x000000ff0900728c */ /* 0x000fe4000bf05300 */
[----:B----4-:R-:W-:Y:S02]  /*0080*/  ULOP3.LUT UR48, UR47, 0x1, URZ, 0xc0, !UPT ;  /* 0x000000012f307892 */ /* 0x010fe4000f8ec0ff */
[----:B------:R-:W-:Y:S01]  /*0090*/  ULOP3.LUT UR49, UR47, 0x1, URZ, 0x3c, !UPT ;  /* 0x000000012f317892 */ /* 0x000fe2000f8e3cff */
[----:B--2---:R-:W-:-:S05]  /*00a0*/  SHF.R.U32.HI R47, RZ, 0x5, R60 ;  /* 0x00000005ff2f7819 */ /* 0x004fca000001163c */
[----:B------:R-:W2:Y:S02]  /*00b0*/  SHFL.IDX PT, R0, R47, RZ, 0x1f ;  /* 0x00001fff2f007589 */ /* 0x000ea400000e0000 */
[----:B--2---:R-:W-:Y:S01]  /*00c0*/  R2UR UR18, R0 ;  /* 0x00000000001272ca */ /* 0x004fe200000e0000 */
[----:B-1----:R-:W-:-:S14]  /*00d0*/  BRA.U UP0, `(.L_x_0) ;  /* 0x0000000100307547 */ /* 0x002fdc000b800000 */
[----:B------:R-:W1:Y:S02]  /*00e0*/  LDCU.64 UR4, c[0x0][0x888] ;  /* 0x00011100ff0477ac */ /* 0x000e640008000a00 */
[----:B-1----:R-:W-:-:S04]  /*00f0*/  UISETP.NE.U32.AND UP0, UPT, UR4, URZ, UPT ;  /* 0x000000ff0400728c */ /* 0x002fc8000bf05070 */
[----:B------:R-:W-:-:S09]  /*0100*/  UISETP.NE.AND.EX UP0, UPT, UR5, URZ, UPT, UP0 ;  /* 0x000000ff0500728c */ /* 0x000fd2000bf05300 */
[----:B------:R-:W-:Y:S05]  /*0110*/  BRA.U !UP0, `(.L_x_1) ;  /* 0x0000000108147547 */ /* 0x000fea000b800000 */
[----:B------:R-:W1:Y:S01]  /*0120*/  LDC.64 R2, c[0x0][0x888] ;  /* 0x00022200ff027b82 */ /* 0x000e620000000a00 */
[----:B------:R-:W1:Y:S02]  /*0130*/  LDCU.64 UR4, c[0x0][0x358] ;  /* 0x00006b00ff0477ac */ /* 0x000e640008000a00 */
[----:B-1----:R1:W5:Y:S01]  /*0140*/  LDG.E R27, desc[UR4][R2.64] ;  /* 0x00000004021b7981 */ /* 0x002362000c1e1900 */
[----:B------:R-:W-:Y:S01]  /*0150*/  HFMA2 R46, -RZ, RZ, 0, 5.9604644775390625e-08 ;  /* 0x00000001ff2e7431 */ /* 0x000fe200000001ff */
[----:B------:R-:W-:Y:S05]  /*0160*/  BRA `(.L_x_0) ;  /* 0x00000000000c7947 */ /* 0x000fea0003800000 */
.L_x_1:
[----:B------:R-:W1:Y:S01]  /*0170*/  LDCU UR4, c[0x0][0x880] ;  /* 0x00011000ff0477ac */ /* 0x000e620008000800 */
[----:B------:R-:W-:Y:S01]  /*0180*/  HFMA2 R46, -RZ, RZ, 0, 5.9604644775390625e-08 ;  /* 0x00000001ff2e7431 */ /* 0x000fe200000001ff */
[----:B-1----:R-:W-:-:S07]  /*0190*/  MOV R27, UR4 ;  /* 0x00000004001b7c02 */ /* 0x002fce0008000f00 */
.L_x_0:
[----:B------:R-:W2:Y:S02]  /*01a0*/  LDCU.64 UR4, c[0x0][0x8b0] ;  /* 0x00011600ff0477ac */ /* 0x000ea40008000a00 */
[----:B--2---:R-:W-:-:S04]  /*01b0*/  UISETP.NE.U32.AND UP0, UPT, UR4, URZ, UPT ;  /* 0x000000ff0400728c */ /* 0x004fc8000bf05070 */
[----:B------:R-:W-:-:S09]  /*01c0*/  UISETP.NE.AND.EX UP0, UPT, UR5, URZ, UPT, UP0 ;  /* 0x000000ff0500728c */ /* 0x000fd2000bf05300 */
[----:B------:R-:W-:Y:S05]  /*01d0*/  BRA.U UP0, `(.L_x_2) ;  /* 0x0000000100287547 */ /* 0x000fea000b800000 */
[----:B------:R-:W2:Y:S02]  /*01e0*/  LDCU.64 UR4, c[0x0][0x8a8] ;  /* 0x00011500ff0477ac */ /* 0x000ea40008000a00 */
[----:B--2---:R-:W-:-:S04]  /*01f0*/  UISETP.NE.U32.AND UP0, UPT, UR4, URZ, UPT ;  /* 0x000000ff0400728c */ /* 0x004fc8000bf05070 */
[----:B------:R-:W-:-:S09]  /*0200*/  UISETP.NE.AND.EX UP0, UPT, UR5, URZ, UPT, UP0 ;  /* 0x000000ff0500728c */ /* 0x000fd2000bf05300 */
[----:B------:R-:W-:Y:S05]  /*0210*/  BRA.U !UP0, `(.L_x_3) ;  /* 0x0000000108107547 */ /* 0x000fea000b800000 */
[----:B------:R-:W2:Y:S01]  /*0220*/  LDC.64 R24, c[0x0][0x8a8] ;  /* 0x00022a00ff187b82 */ /* 0x000ea20000000a00 */
[----:B------:R-:W2:Y:S02]  /*0230*/  LDCU.64 UR4, c[0x0][0x358] ;  /* 0x00006b00ff0477ac */ /* 0x000ea40008000a00 */
[----:B--2---:R2:W5:Y:S01]  /*0240*/  LDG.E R24, desc[UR4][R24.64] ;  /* 0x0000000418187981 */ /* 0x004562000c1e1900 */
[----:B------:R-:W-:Y:S05]  /*0250*/  BRA `(.L_x_2) ;  /* 0x0000000000087947 */ /* 0x000fea0003800000 */
.L_x_3:
[----:B------:R-:W2:Y:S02]  /*0260*/  LDCU UR4, c[0x0][0x8a0] ;  /* 0x00011400ff0477ac */ /* 0x000ea40008000800 */
[----:B--2---:R-:W-:Y:S02]  /*0270*/  MOV R24, UR4 ;  /* 0x0000000400187c02 */ /* 0x004fe40008000f00 */
.L_x_2:
[----:B------:R-:W-:Y:S01]  /*0280*/  IMAD.U32 R0, RZ, RZ, UR18 ;  /* 0x00000012ff007e24 */ /* 0x000fe2000f8e00ff */
[----:B------:R-:W-:Y:S04]  /*0290*/  BSSY.RECONVERGENT B0, `(.L_x_4) ;  /* 0x000000c000007945 */ /* 0x000fe80003800200 */
[C---:B------:R-:W-:Y:S02]  /*02a0*/  ISETP.NE.OR P2, PT, R0.reuse, 0x1, !P1 ;  /* 0x000000010000780c */ /* 0x040fe40004f45670 */
[----:B------:R-:W-:-:S11]  /*02b0*/  ISETP.NE.OR P0, PT, R0, 0x3, !P1 ;  /* 0x000000030000780c */ /* 0x000fd60004f05670 */
[----:B------:R-:W-:Y:S05]  /*02c0*/  @P2 BRA `(.L_x_5) ;  /* 0x0000000000202947 */ /* 0x000fea0003800000 */
[----:B------:R-:W3:Y:S02]  /*02d0*/  LDCU.64 UR4, c[0x0][0x348] ;  /* 0x00006900ff0477ac */ /* 0x000ee40008000a00 */
[----:B---3--:R-:W-:Y:S02]  /*02e0*/  UIADD3 UR6, UP1, UPT, UR4, 0x80, URZ ;  /* 0x0000008004067890 */ /* 0x008fe4000ff3e0ff */
[----:B------:R-:W-:Y:S02]  /*02f0*/  UIADD3 UR4, UP0, UPT, UR4, 0x180, URZ ;  /* 0x0000018004047890 */ /* 0x000fe4000ff1e0ff */
[----:B------:R-:W-:Y:S02]  /*0300*/  UIADD3.X UR7, UPT, UPT, URZ, UR5, URZ, UP1, !UPT ;  /* 0x00000005ff077290 */ /* 0x000fe40008ffe4ff */
[----:B------:R-:W-:-:S07]  /*0310*/  UIADD3.X UR5, UPT, UPT, URZ, UR5, URZ, UP0, !UPT ;  /* 0x00000005ff057290 */ /* 0x000fce00087fe4ff */
[----:B------:R3:W-:Y:S02]  /*0320*/  UTMACCTL.PF [UR6] ;  /* 0x00000000060079b9 */ /* 0x0007e40008040000 */
[----:B------:R3:W-:Y:S02]  /*0330*/  UTMACCTL.PF [UR4] ;  /* 0x00000000040079b9 */ /* 0x0007e40008040000 */
[----:B---3--:R-:W-:Y:S01]  /*0340*/  NOP ;  /* 0x0000000000007918 */ /* 0x008fe20000000000 */
.L_x_5:
[----:B------:R-:W-:Y:S05]  /*0350*/  BSYNC.RECONVERGENT B0 ;  /* 0x0000000000007941 */ /* 0x000fea0003800200 */
.L_x_4:
[----:B------:R-:W-:Y:S04]  /*0360*/  BSSY.RECONVERGENT B0, `(.L_x_6) ;  /* 0x000000a000007945 */ /* 0x000fe80003800200 */
        /* <DEDUP_REMOVED lines=9> */
.L_x_7:
[----:B------:R-:W-:Y:S05]  /*0400*/  BSYNC.RECONVERGENT B0 ;  /* 0x0000000000007941 */ /* 0x000fea0003800200 */
.L_x_6:
[----:B------:R-:W3:Y:S01]  /*0410*/  LDCU.64 UR4, c[0x0][0x888] ;  /* 0x00011100ff0477ac */ /* 0x000ee20008000a00 */
[----:B------:R-:W-:Y:S02]  /*0420*/  UISETP.EQ.U32.AND UP2, UPT, UR8, URZ, UPT ;  /* 0x000000ff0800728c */ /* 0x000fe4000bf42070 */
[----:B------:R-:W-:Y:S02]  /*0430*/  UPLOP3.LUT UP4, UPT, UPT, UPT, UPT, 0x80, 0x8 ;  /* 0x000000000008789c */ /* 0x000fe40003f8f070 */
[----:B---3--:R-:W-:-:S04]  /*0440*/  UISETP.NE.U32.AND UP0, UPT, UR4, URZ, UPT ;  /* 0x000000ff0400728c */ /* 0x008fc8000bf05070 */
[----:B------:R-:W-:-:S04]  /*0450*/  UISETP.NE.AND.EX UP1, UPT, UR5, URZ, UPT, UP0 ;  /* 0x000000ff0500728c */ /* 0x000fc8000bf25300 */
[----:B------:R-:W-:-:S04]  /*0460*/  UISETP.EQ.OR.EX UP3, UPT, UR9, URZ, !UP1, UP2 ;  /* 0x000000ff0900728c */ /* 0x000fc8000cf62720 */
[----:B------:R-:W-:-:S06]  /*0470*/  UP2UR UR4, UPR, URZ, 0x8 ;  /* 0x00000008ff047883 */ /* 0x000fcc0008000000 */
[----:B------:R-:W-:Y:S01]  /*0480*/  MOV R51, UR4 ;  /* 0x0000000400337c02 */ /* 0x000fe20008000f00 */
[----:B------:R-:W-:Y:S06]  /*0490*/  BRA.U !UP3, `(.L_x_8) ;  /* 0x000000010b207547 */ /* 0x000fec000b800000 */
[----:B------:R-:W-:Y:S01]  /*04a0*/  UISETP.NE.U32.AND UP2, UPT, UR8, URZ, UPT ;  /* 0x000000ff0800728c */ /* 0x000fe2000bf45070 */
[----:B-----5:R-:W-:Y:S01]  /*04b0*/  FSETP.NEU.AND P0, PT, R27, RZ, PT ;  /* 0x000000ff1b00720b */ /* 0x020fe20003f0d000 */
[----:B------:R-:W-:Y:S02]  /*04c0*/  USEL UR4, URZ, 0xffffffff, UP1 ;  /* 0xffffffffff047887 */ /* 0x000fe40008800000 */
[----:B------:R-:W-:-:S10]  /*04d0*/  UISETP.NE.AND.EX UP2, UPT, UR9, URZ, UPT, UP2 ;  /* 0x000000ff0900728c */ /* 0x000fd4000bf45320 */
[----:B------:R-:W-:Y:S01]  /*04e0*/  VOTEU.ANY UP0, P0 ;  /* 0x0000000000ff7886 */ /* 0x000fe20000000100 */
[----:B------:R-:W-:-:S04]  /*04f0*/  @!UP2 USEL UR4, URZ, 0xffffffff, UP0 ;  /* 0xffffffffff04a887 */ /* 0x000fc80008000000 */
[----:B------:R-:W-:-:S04]  /*0500*/  ULOP3.LUT UR4, UR4, 0x1, URZ, 0xc0, !UPT ;  /* 0x0000000104047892 */ /* 0x000fc8000f8ec0ff */
[----:B------:R-:W-:-:S11]  /*0510*/  UISETP.NE.U32.AND UP4, UPT, UR4, 0x1, UPT ;  /* 0x000000010400788c */ /* 0x000fd6000bf85070 */
.L_x_8:
[----:B------:R-:W3:Y:S01]  /*0520*/  SHFL.IDX PT, R0, R47, RZ, 0x1f ;  /* 0x00001fff2f007589 */ /* 0x000ee200000e0000 */
[----:B------:R-:W-:-:S04]  /*0530*/  UISETP.NE.AND UP0, UPT, UR18, 0x2, UPT ;  /* 0x000000021200788c */ /* 0x000fc8000bf05270 */
[----:B------:R-:W-:Y:S02]  /*0540*/  UISETP.EQ.AND UP2, UPT, UR48, URZ, !UP0 ;  /* 0x000000ff3000728c */ /* 0x000fe4000c742270 */
[----:B------:R-:W-:-:S04]  /*0550*/  USEL UR55, URZ, 0x1, UP0 ;  /* 0x00000001ff377887 */ /* 0x000fc80008000000 */
[----:B------:R-:W-:Y:S02]  /*0560*/  PLOP3.LUT P3, PT, P1, PT, UP2, 0x80, 0x8 ;  /* 0x000000000008781c */ /* 0x000fe40000f6f028 */
[----:B---3--:R-:W-:-:S13]  /*0570*/  ISETP.NE.AND P0, PT, R0, RZ, PT ;  /* 0x000000ff0000720c */ /* 0x008fda0003f05270 */
[----:B------:R-:W-:Y:S05]  /*0580*/  @P0 BRA `(.L_x_9) ;  /* 0x0000000000640947 */ /* 0x000fea0003800000 */
[----:B------:R-:W-:Y:S01]  /*0590*/  UMOV UR4, 0x400 ;  /* 0x0000040000047882 */ /* 0x000fe20000000000 */
[----:B------:R-:W-:Y:S01]  /*05a0*/  UMOV UR8, 0x1 ;  /* 0x0000000100087882 */ /* 0x000fe20000000000 */
[----:B------:R-:W-:Y:S01]  /*05b0*/  UMOV UR6, 0x2 ;  /* 0x0000000200067882 */ /* 0x000fe20000000000 */
[----:B------:R-:W-:Y:S02]  /*05c0*/  ULEA UR4, UR47, UR4, 0x18 ;  /* 0x000000042f047291 */ /* 0x000fe4000f8ec0ff */
[----:B------:R-:W-:-:S04]  /*05d0*/  UIADD3 UR8, UPT, UPT, -UR8, 0x100000, URZ ;  /* 0x0010000008087890 */ /* 0x000fc8000fffe1ff */
[----:B------:R-:W-:Y:S02]  /*05e0*/  USHF.L.U32 UR9, UR8, 0xb, URZ ;  /* 0x0000000b08097899 */ /* 0x000fe400080006ff */
[----:B------:R-:W-:Y:S02]  /*05f0*/  USHF.L.U32 UR8, UR8, 0x1, URZ ;  /* 0x0000000108087899 */ /* 0x000fe400080006ff */
[----:B------:R-:W-:-:S04]  /*0600*/  UIADD3 UR6, UPT, UPT, -UR6, 0x100000, URZ ;  /* 0x0010000006067890 */ /* 0x000fc8000fffe1ff */
[----:B------:R-:W-:Y:S02]  /*0610*/  USHF.L.U32 UR7, UR6, 0xb, URZ ;  /* 0x0000000b06077899 */ /* 0x000fe400080006ff */
[----:B------:R-:W-:Y:S01]  /*0620*/  USHF.L.U32 UR6, UR6, 0x1, URZ ;  /* 0x0000000106067899 */ /* 0x000fe200080006ff */
[----:B------:R-:W-:Y:S01]  /*0630*/  ELECT P0, URZ, PT ;  /* 0x0000000000ff782f */ /* 0x000fe20003800000 */
[----:B------:R-:W3:Y:S02]  /*0640*/  FENCE.VIEW.ASYNC.S ;  /* 0x00000000000073c6 */ /* 0x000ee40000000000 */
[----:B---3--:R3:W4:Y:S08]  /*0650*/  SYNCS.EXCH.64 URZ, [UR4], UR8 ;  /* 0x0000000804ff75b2 */ /* 0x0087300008000100 */
[----:B------:R3:W1:Y:S01]  /*0660*/  SYNCS.EXCH.64 URZ, [UR4+0x30], UR6 ;  /* 0x0000300604ff75b2 */ /* 0x0006620008000100 */
        /* <DEDUP_REMOVED lines=10> */
[----:B------:R-:W-:Y:S01]  /*0710*/  NOP ;  /* 0x0000000000007918 */ /* 0x000fe20000000000 */
.L_x_9:
[----:B------:R-:W2:Y:S01]  /*0720*/  SHFL.IDX PT, R0, R47, RZ, 0x1f ;  /* 0x00001fff2f007589 */ /* 0x000ea200000e0000 */
[----:B------:R-:W-:Y:S01]  /*0730*/  NOP ;  /* 0x0000000000007918 */ /* 0x000fe20000000000 */
[----:B--2---:R-:W-:-:S13]  /*0740*/  ISETP.NE.AND P0, PT, R0, 0x1, PT ;  /* 0x000000010000780c */ /* 0x004fda0003f05270 */
[----:B------:R-:W-:Y:S05]  /*0750*/  @P0 BRA `(.L_x_10) ;  /* 0x0000000000540947 */ /* 0x000fea0003800000 */
[----:B---3--:R-:W-:Y:S01]  /*0760*/  UMOV UR4, 0x400 ;  /* 0x0000040000047882 */ /* 0x008fe20000000000 */
        /* <DEDUP_REMOVED lines=10> */
[----:B------:R-:W2:Y:S02]  /*0810*/  FENCE.VIEW.ASYNC.S ;  /* 0x00000000000073c6 */ /* 0x000ea40000000000 */
[----:B--2---:R2:W3:Y:S08]  /*0820*/  SYNCS.EXCH.64 URZ, [UR4+0x60], UR8 ;  /* 0x0000600804ff75b2 */ /* 0x0044f00008000100 */
        /* <DEDUP_REMOVED lines=8> */
.L_x_10:
[----:B------:R-:W4:Y:S01]  /*08b0*/  SHFL.IDX PT, R0, R47, RZ, 0x1f ;  /* 0x00001fff2f007589 */ /* 0x000f2200000e0000 */
[----:B------:R-:W-:Y:S01]  /*08c0*/  NOP ;  /* 0x0000000000007918 */ /* 0x000fe20000000000 */
[----:B----4-:R-:W-:-:S13]  /*08d0*/  ISETP.NE.AND P0, PT, R0, 0x3, PT ;  /* 0x000000030000780c */ /* 0x010fda0003f05270 */
[----:B------:R-:W-:Y:S05]  /*08e0*/  @P0 BRA `(.L_x_11) ;  /* 0x00000000002c0947 */ /* 0x000fea0003800000 */
[----:B--23--:R-:W-:Y:S01]  /*08f0*/  UMOV UR6, 0x400 ;  /* 0x0000040000067882 */ /* 0x00cfe20000000000 */
[----:B------:R-:W-:Y:S01]  /*0900*/  UMOV UR4, 0x20 ;  /* 0x0000002000047882 */ /* 0x000fe20000000000 */
[----:B------:R-:W-:Y:S02]  /*0910*/  ULEA UR6, UR47, UR6, 0x18 ;  /* 0x000000062f067291 */ /* 0x000fe4000f8ec0ff */
[----:B------:R-:W-:-:S04]  /*0920*/  UIADD3 UR4, UPT, UPT, -UR4, 0x100000, URZ ;  /* 0x0010000004047890 */ /* 0x000fc8000fffe1ff */
[----:B------:R-:W-:Y:S02]  /*0930*/  USHF.L.U32 UR5, UR4, 0xb, URZ ;  /* 0x0000000b04057899 */ /* 0x000fe400080006ff */
[----:B------:R-:W-:Y:S01]  /*0940*/  USHF.L.U32 UR4, UR4, 0x1, URZ ;  /* 0x0000000104047899 */ /* 0x000fe200080006ff */
[----:B------:R-:W-:Y:S01]  /*0950*/  ELECT P0, URZ, PT ;  /* 0x0000000000ff782f */ /* 0x000fe20003800000 */
[----:B------:R-:W2:Y:S10]  /*0960*/  FENCE.VIEW.ASYNC.S ;  /* 0x00000000000073c6 */ /* 0x000eb40000000000 */
[----:B--2---:R4:W2:Y:S01]  /*0970*/  SYNCS.EXCH.64 URZ, [UR6+0xa0], UR4 ;  /* 0x0000a00406ff75b2 */ /* 0x0048a20008000100 */
[----:B------:R4:W3:Y:S02]  /*0980*/  SYNCS.EXCH.64 URZ, [UR6+0xa8], UR4 ;  /* 0x0000a80406ff75b2 */ /* 0x0008e40008000100 */
[----:B----4-:R-:W-:Y:S01]  /*0990*/  NOP ;  /* 0x0000000000007918 */ /* 0x010fe20000000000 */
.L_x_11:
[----:B------:R-:W4:Y:S01]  /*09a0*/  SHFL.IDX PT, R0, R47, RZ, 0x1f ;  /* 0x00001fff2f007589 */ /* 0x000f2200000e0000 */
[----:B------:R-:W-:Y:S01]  /*09b0*/  NOP ;  /* 0x0000000000007918 */ /* 0x000fe20000000000 */
[----:B----4-:R-:W-:-:S13]  /*09c0*/  ISETP.NE.AND P0, PT, R0, 0x4, PT ;  /* 0x000000040000780c */ /* 0x010fda0003f05270 */
[----:B------:R-:W-:Y:S05]  /*09d0*/  @P0 BRA `(.L_x_12) ;  /* 0x0000000000480947 */ /* 0x000fea0003800000 */
[----:B--23--:R-:W-:Y:S01]  /*09e0*/  UMOV UR4, 0x3a0 ;  /* 0x000003a000047882 */ /* 0x00cfe20000000000 */
[----:B------:R-:W-:Y:S01]  /*09f0*/  UMOV UR6, 0x400 ;  /* 0x0000040000067882 */ /* 0x000fe20000000000 */
[----:B------:R-:W-:Y:S01]  /*0a00*/  USEL UR4, UR4, 0x320, UP4 ;  /* 0x0000032004047887 */ /* 0x000fe2000a000000 */
        /* <DEDUP_REMOVED lines=10> */
[----:B--2---:R4:W2:Y:S08]  /*0ab0*/  SYNCS.EXCH.64 URZ, [UR6+0xb0], UR8 ;  /* 0x0000b00806ff75b2 */ /* 0x0048b00008000100 */
[----:B------:R4:W3:Y:S01]  /*0ac0*/  SYNCS.EXCH.64 URZ, [UR6+0xc0], UR4 ;  /* 0x0000c00406ff75b2 */ /* 0x0008e20008000100 */
[----:B------:R4:W1:Y:S01]  /*0ad0*/  SYNCS.EXCH.64 URZ, [UR6+0xb8], UR8 ;  /* 0x0000b80806ff75b2 */ /* 0x0008620008000100 */
[----:B------:R4:W1:Y:S02]  /*0ae0*/  SYNCS.EXCH.64 URZ, [UR6+0xc8], UR4 ;  /* 0x0000c80406ff75b2 */ /* 0x0008640008000100 */
[----:B----4-:R-:W-:Y:S01]  /*0af0*/  NOP ;  /* 0x0000000000007918 */ /* 0x010fe20000000000 */
.L_x_12:
[----:B------:R-:W4:Y:S01]  /*0b00*/  SHFL.IDX PT, R0, R47, RZ, 0x1f ;  /* 0x00001fff2f007589 */ /* 0x000f2200000e0000 */
[----:B------:R-:W-:Y:S01]  /*0b10*/  NOP ;  /* 0x0000000000007918 */ /* 0x000fe20000000000 */
[----:B----4-:R-:W-:-:S13]  /*0b20*/  ISETP.NE.AND P0, PT, R0, 0x5, PT ;  /* 0x000000050000780c */ /* 0x010fda0003f05270 */
[----:B------:R-:W-:Y:S05]  /*0b30*/  @P0 BRA `(.L_x_13) ;  /* 0x0000000000540947 */ /* 0x000fea0003800000 */
[----:B--23--:R-:W-:Y:S01]  /*0b40*/  UMOV UR4, 0x400 ;  /* 0x0000040000047882 */ /* 0x00cfe20000000000 */
        /* <DEDUP_REMOVED lines=14> */
[----:B------:R4:W1:Y:S01]  /*0c30*/  SYNCS.EXCH.64 URZ, [UR4+0xf8], UR8 ;  /* 0x0000f80804ff75b2 */ /* 0x0008620008000100 */
[----:B------:R4:W1:Y:S01]  /*0c40*/  SYNCS.EXCH.64 URZ, [UR4+0xe0], UR6 ;  /* 0x0000e00604ff75b2 */ /* 0x0008620008000100 */
[----:B------:R4:W1:Y:S01]  /*0c50*/  SYNCS.EXCH.64 URZ, [UR4+0x100], UR8 ;  /* 0x0001000804ff75b2 */ /* 0x0008620008000100 */
[----:B------:R4:W1:Y:S01]  /*0c60*/  SYNCS.EXCH.64 URZ, [UR4+0xe8], UR6 ;  /* 0x0000e80604ff75b2 */ /* 0x0008620008000100 */
[----:B------:R4:W1:Y:S02]  /*0c70*/  SYNCS.EXCH.64 URZ, [UR4+0x108], UR8 ;  /* 0x0001080804ff75b2 */ /* 0x0008640008000100 */
[----:B----4-:R-:W-:Y:S01]  /*0c80*/  NOP ;  /* 0x0000000000007918 */ /* 0x010fe20000000000 */
.L_x_13:
[----:B------:R-:W4:Y:S01]  /*0c90*/  SHFL.IDX PT, R0, R47, RZ, 0x1f ;  /* 0x00001fff2f007589 */ /* 0x000f2200000e0000 */
[----:B------:R-:W-:Y:S01]  /*0ca0*/  ISETP.NE.OR P1, PT, RZ, UR18, !P1 ;  /* 0x00000012ff007c0c */ /* 0x000fe2000cf25670 */
        /* <DEDUP_REMOVED lines=12> */
[----:B------:R4:W3:Y:S01]  /*0d70*/  SYNCS.EXCH.64 URZ, [UR4+0x120], UR6 ;  /* 0x0001200604ff75b2 */ /* 0x0008e20008000100 */
[----:B------:R4:W1:Y:S01]  /*0d80*/  SYNCS.EXCH.64 URZ, [UR4+0x118], UR6 ;  /* 0x0001180604ff75b2 */ /* 0x0008620008000100 */
[----:B------:R4:W1:Y:S02]  /*0d90*/  SYNCS.EXCH.64 URZ, [UR4+0x128], UR6 ;  /* 0x0001280604ff75b2 */ /* 0x0008640008000100 */
[----:B----4-:R-:W-:Y:S01]  /*0da0*/  NOP ;  /* 0x0000000000007918 */ /* 0x010fe20000000000 */
.L_x_14:
[----:B------:R-:W-:Y:S01]  /*0db0*/  VOTEU.ALL UP0, P1 ;  /* 0x0000000000ff7886 */ /* 0x000fe20000800000 */
[----:B--23--:R-:W-:Y:S01]  /*0dc0*/  UMOV UR4, 0x20 ;  /* 0x0000002000047882 */ /* 0x00cfe20000000000 */
[----:B------:R-:W2:Y:S01]  /*0dd0*/  LDCU UR7, c[0x0][0x36c] ;  /* 0x00006d80ff0777ac */ /* 0x000ea20008000800 */
[----:B------:R-:W-:Y:S01]  /*0de0*/  NOP ;  /* 0x0000000000007918 */ /* 0x000fe20000000000 */
[----:B------:R-:W-:Y:S01]  /*0df0*/  LOP3.LUT R0, R60, 0x1f, RZ, 0xc0, !PT ;  /* 0x0000001f3c007812 */ /* 0x000fe200078ec0ff */
[----:B------:R-:W-:Y:S01]  /*0e00*/  @!UP0 UMOV UR6, 0x400 ;  /* 0x0000040000068882 */ /* 0x000fe20000000000 */
[----:B------:R-:W-:-:S04]  /*0e10*/  @!UP0 UIADD3 UR4, UPT, UPT, -UR4, 0x100000, URZ ;  /* 0x0010000004048890 */ /* 0x000fc8000fffe1ff */
[----:B------:R-:W-:Y:S02]  /*0e20*/  @!UP0 USHF.L.U32 UR5, UR4, 0xb, URZ ;  /* 0x0000000b04058899 */ /* 0x000fe400080006ff */
[----:B------:R-:W-:Y:S02]  /*0e30*/  @!UP0 USHF.L.U32 UR4, UR4, 0x1, URZ ;  /* 0x0000000104048899 */ /* 0x000fe400080006ff */
[----:B------:R-:W-:Y:S01]  /*0e40*/  @!UP0 ULEA UR6, UR47, UR6, 0x18 ;  /* 0x000000062f068291 */ /* 0x000fe2000f8ec0ff */
[----:B------:R-:W-:Y:S01]  /*0e50*/  VOTEU.ALL UP0, P1 ;  /* 0x0000000000ff7886 */ /* 0x000fe20000800000 */
[----:B------:R-:W-:Y:S02]  /*0e60*/  UISETP.NE.AND UP5, UPT, UR18, URZ, UPT ;  /* 0x000000ff1200728c */ /* 0x000fe4000bfa5270 */
[----:B--2---:R-:W-:Y:S01]  /*0e70*/  UISETP.EQ.U32.AND UP6, UPT, UR7, 0x1, UPT ;  /* 0x000000010700788c */ /* 0x004fe2000bfc2070 */
[----:B------:R-:W2:Y:S07]  /*0e80*/  FENCE.VIEW.ASYNC.S ;  /* 0x00000000000073c6 */ /* 0x000eae0000000000 */
[----:B--2---:R2:W3:Y:S01]  /*0e90*/  @!UP0 SYNCS.EXCH.64 URZ, [UR6+0x130], UR4 ;  /* 0x0001300406ff85b2 */ /* 0x0044e20008000100 */
[----:B------:R-:W-:Y:S05]  /*0ea0*/  BRA.U !UP6, `(.L_x_15) ;  /* 0x000000010e087547 */ /* 0x000fea000b800000 */
[----:B-1-3--:R-:W-:Y:S01]  /*0eb0*/  UCGABAR_ARV ;  /* 0x00000000000079c7 */ /* 0x00afe20008000000 */
[----:B------:R-:W-:Y:S05]  /*0ec0*/  BRA `(.L_x_16) ;  /* 0x0000000000047947 */ /* 0x000fea0003800000 */
.L_x_15:
[----:B-1-3--:R-:W-:Y:S01]  /*0ed0*/  NOP ;  /* 0x0000000000007918 */ /* 0x00afe20000000000 */
.L_x_16:
[----:B------:R-:W1:Y:S01]  /*0ee0*/  S2UR UR31, SR_CTAID.X ;  /* 0x00000000001f79c3 */ /* 0x000e620000002500 */
[----:B------:R-:W-:-:S05]  /*0ef0*/  CS2R.32 R50, SR_CgaSize ;  /* 0x0000000000327805 */ /* 0x000fca0000008a00 */
[----:B------:R-:W-:-:S05]  /*0f00*/  IMAD R50, R50, -0xa0, RZ ;  /* 0xffffff6032327824 */ /* 0x000fca00078e02ff */
[----:B--2---:R-:W-:-:S14]  /*0f10*/  R2UR UR5, R50 ;  /* 0x00000000320572ca */ /* 0x004fdc00000e0000 */
[----:B------:R-:W2:Y:S01]  /*0f20*/  LDCU UR5, c[0x0][UR5+0x2b0] ;  /* 0x00005600050577ac */ /* 0x000ea20008000800 */
[----:B------:R-:W-:-:S05]  /*0f30*/  CS2R.32 R50, SR_CgaSize ;  /* 0x0000000000327805 */ /* 0x000fca0000008a00 */
[----:B------:R-:W-:-:S05]  /*0f40*/  IMAD R50, R50, -0xa0, RZ ;  /* 0xffffff6032327824 */ /* 0x000fca00078e02ff */
[----:B------:R-:W-:-:S14]  /*0f50*/  R2UR UR4, R50 ;  /* 0x00000000320472ca */ /* 0x000fdc00000e0000 */
[----:B------:R-:W3:Y:S01]  /*0f60*/  LDCU UR4, c[0x0][UR4+0x2b4] ;  /* 0x00005680040477ac */ /* 0x000ee20008000800 */
[----:B------:R-:W4:Y:S01]  /*0f70*/  S2UR UR30, SR_CTAID.Y ;  /* 0x00000000001e79c3 */ /* 0x000f220000002600 */
[----:B------:R-:W-:-:S05]  /*0f80*/  CS2R.32 R50, SR_CgaSize ;  /* 0x0000000000327805 */ /* 0x000fca0000008a00 */
[----:B------:R-:W-:-:S05]  /*0f90*/  IMAD R50, R50, -0xa0, RZ ;  /* 0xffffff6032327824 */ /* 0x000fca00078e02ff */
[----:B------:R-:W-:-:S14]  /*0fa0*/  R2UR UR7, R50 ;  /* 0x00000000320772ca */ /* 0x000fdc00000e0000 */
[----:B------:R-:W3:Y:S01]  /*0fb0*/  LDCU UR7, c[0x0][UR7+0x2a4] ;  /* 0x00005480070777ac */ /* 0x000ee20008000800 */
[----:B------:R-:W-:-:S05]  /*0fc0*/  CS2R.32 R50, SR_CgaSize ;  /* 0x0000000000327805 */ /* 0x000fca0000008a00 */
[----:B------:R-:W-:-:S05]  /*0fd0*/  IMAD R50, R50, -0xa0, RZ ;  /* 0xffffff6032327824 */ /* 0x000fca00078e02ff */
[----:B------:R-:W-:-:S14]  /*0fe0*/  R2UR UR63, R50 ;  /* 0x00000000323f72ca */ /* 0x000fdc00000e0000 */
[----:B------:R-:W3:Y:S01]  /*0ff0*/  LDCU UR63, c[0x0][UR63+0x2a0] ;  /* 0x000054003f3f77ac */ /* 0x000ee20008000800 */
[----:B------:R-:W-:Y:S01]  /*1000*/  UISETP.GT.U32.AND UP0, UPT, UR48, 0xffff, UPT ;  /* 0x0000ffff3000788c */ /* 0x000fe2000bf04070 */
[----:B------:R-:W3:Y:S01]  /*1010*/  LDCU UR19, c[0x0][0xb24] ;  /* 0x00016480ff1377ac */ /* 0x000ee20008000800 */
[----:B------:R-:W3:Y:S01]  /*1020*/  LDCU UR45, c[0x0][0xb24] ;  /* 0x00016480ff2d77ac */ /* 0x000ee20008000800 */
[----:B-1----:R-:W-:Y:S01]  /*1030*/  I2FP.F32.U32 R3, UR31 ;  /* 0x0000001f00037c45 */ /* 0x002fe20008201000 */
[----:B------:R-:W1:Y:S04]  /*1040*/  LDCU UR23, c[0x0][0xb30] ;  /* 0x00016600ff1777ac */ /* 0x000e680008000800 */
[----:B--2---:R-:W-:Y:S01]  /*1050*/  FMUL R3, R3, UR5 ;  /* 0x0000000503037c20 */ /* 0x004fe20008400000 */
[----:B------:R-:W-:Y:S01]  /*1060*/  USHF.L.U32 UR24, UR47, 0xa, URZ ;  /* 0x0000000a2f187899 */ /* 0x000fe200080006ff */
[----:B----4-:R-:W-:Y:S01]  /*1070*/  I2FP.F32.U32 R2, UR30 ;  /* 0x0000001e00027c45 */ /* 0x010fe20008201000 */
[----:B------:R-:W-:-:S03]  /*1080*/  USHF.L.U32 UR46, UR31, 0x6, URZ ;  /* 0x000000061f2e7899 */ /* 0x000fc600080006ff */
[----:B------:R-:W2:Y:S01]  /*1090*/  F2I.U32.TRUNC.NTZ R3, R3 ;  /* 0x0000000300037305 */ /* 0x000ea2000020f000 */
[----:B------:R-:W-:Y:S01]  /*10a0*/  USEL UR21, UR48, 0xffff, !UP0 ;  /* 0x0000ffff30157887 */ /* 0x000fe2000c000000 */
[----:B---3--:R-:W-:-:S06]  /*10b0*/  FMUL R2, R2, UR4 ;  /* 0x0000000402027c20 */ /* 0x008fcc0008400000 */
[----:B------:R-:W3:Y:S01]  /*10c0*/  F2I.U32.TRUNC.NTZ R2, R2 ;  /* 0x0000000200027305 */ /* 0x000ee2000020f000 */
[----:B--2---:R-:W-:Y:S02]  /*10d0*/  R2UR UR4, R3 ;  /* 0x00000000030472ca */ /* 0x004fe400000e0000 */
[----:B------:R-:W-:Y:S02]  /*10e0*/  PRMT R3, RZ, 0x7610, R3 ;  /* 0x00007610ff037816 */ /* 0x000fe40000000003 */
[----:B---3--:R-:W-:Y:S02]  /*10f0*/  R2UR UR6, R2 ;  /* 0x00000000020672ca */ /* 0x008fe400000e0000 */
[----:B------:R-:W-:-:S07]  /*1100*/  PRMT R2, RZ, 0x7610, R2 ;  /* 0x00007610ff027816 */ /* 0x000fce0000000002 */
[----:B------:R-:W-:-:S04]  /*1110*/  UIADD3 UR5, UPT, UPT, -UR4, URZ, URZ ;  /* 0x000000ff04057290 */ /* 0x000fc8000fffe1ff */
[----:B------:R-:W-:Y:S02]  /*1120*/  UIMAD UR63, UR63, UR5, UR31 ;  /* 0x000000053f3f72a4 */ /* 0x000fe4000f8e021f */
[----:B------:R-:W-:-:S04]  /*1130*/  UIADD3 UR4, UPT, UPT, -UR6, URZ, URZ ;  /* 0x000000ff06047290 */ /* 0x000fc8000fffe1ff */
[----:B------:R-:W-:-:S06]  /*1140*/  UIMAD UR4, UR7, UR4, UR30 ;  /* 0x00000004070472a4 */ /* 0x000fcc000f8e021e */
[----:B------:R-:W-:Y:S01]  /*1150*/  IMAD.U32 R50, RZ, RZ, UR4 ;  /* 0x00000004ff327e24 */ /* 0x000fe2000f8e00ff */
[----:B-1----:R-:W-:Y:S06]  /*1160*/  BRA.U UP5, `(.L_x_17) ;  /* 0x0000000105407547 */ /* 0x002fec000b800000 */
[----:B------:R-:W-:Y:S01]  /*1170*/  R2UR UR4, R50 ;  /* 0x00000000320472ca */ /* 0x000fe200000e0000 */
[----:B------:R-:W-:-:S12]  /*1180*/  ULOP3.LUT UR7, UR63, 0xfffffffe, URZ, 0xc0, !UPT ;  /* 0xfffffffe3f077892 */ /* 0x000fd8000f8ec0ff */
[----:B------:R-:W-:Y:S02]  /*1190*/  UISETP.NE.AND UP0, UPT, UR4, URZ, UPT ;  /* 0x000000ff0400728c */ /* 0x000fe4000bf05270 */
[----:B------:R-:W-:Y:S02]  /*11a0*/  ULOP3.LUT UR4, UR63, 0x2, URZ, 0x3c, !UPT ;  /* 0x000000023f047892 */ /* 0x000fe4000f8e3cff */
[----:B------:R-:W-:Y:S02]  /*11b0*/  UISETP.GT.U32.AND UP2, UPT, UR63, 0x1, UP0 ;  /* 0x000000013f00788c */ /* 0x000fe40008744070 */
[----:B------:R-:W-:Y:S02]  /*11c0*/  UISETP.GT.U32.AND UP0, UPT, UR4, 0x1, UP0 ;  /* 0x000000010400788c */ /* 0x000fe40008704070 */
[----:B------:R-:W-:Y:S02]  /*11d0*/  USEL UR5, URZ, 0x2, UP2 ;  /* 0x00000002ff057887 */ /* 0x000fe40009000000 */
[----:B------:R-:W-:-:S02]  /*11e0*/  USEL UR6, URZ, 0x1, UP2 ;  /* 0x00000001ff067887 */ /* 0x000fc40009000000 */
[----:B------:R-:W-:Y:S02]  /*11f0*/  USEL UR4, URZ, 0x4, UP0 ;  /* 0x00000004ff047887 */ /* 0x000fe40008000000 */
[----:B------:R-:W-:Y:S02]  /*1200*/  USEL UR8, URZ, 0x8, UP0 ;  /* 0x00000008ff087887 */ /* 0x000fe40008000000 */
[----:B------:R-:W-:-:S03]  /*1210*/  UIADD3 UR4, UPT, UPT, UR4, UR5, UR6 ;  /* 0x0000000504047290 */ /* 0x000fc6000fffe006 */
[----:B------:R-:W-:Y:S01]  /*1220*/  UMOV UR5, 0x3 ;  /* 0x0000000300057882 */ /* 0x000fe20000000000 */
[----:B------:R-:W-:Y:S02]  /*1230*/  UIADD3 UR4, UPT, UPT, UR4, UR8, URZ ;  /* 0x0000000804047290 */ /* 0x000fe4000fffe0ff */
[----:B------:R-:W-:-:S04]  /*1240*/  USHF.L.U32 UR5, UR5, UR7, URZ ;  /* 0x0000000705057299 */ /* 0x000fc800080006ff */
[----:B------:R-:W-:Y:S02]  /*1250*/  MOV R3, UR4 ;  /* 0x0000000400037c02 */ /* 0x000fe40008000f00 */
[----:B------:R-:W-:-:S07]  /*1260*/  IMAD.U32 R2, RZ, RZ, UR5 ;  /* 0x00000005ff027e24 */ /* 0x000fce000f8e00ff */
.L_x_17:
[----:B------:R-:W1:Y:S01]  /*1270*/  S2UR UR36, SR_CTAID.Z ;  /* 0x00000000002479c3 */ /* 0x000e620000002700 */
[----:B------:R-:W-:Y:S01]  /*1280*/  UISETP.GE.AND UP0, UPT, UR19, 0x1, UPT ;  /* 0x000000011300788c */ /* 0x000fe2000bf06270 */
[----:B------:R-:W-:-:S08]  /*1290*/  UMOV UR25, 0x5 ;  /* 0x0000000500197882 */ /* 0x000fd00000000000 */
[----:B------:R-:W-:Y:S05]  /*12a0*/  BRA.U !UP0, `(.L_x_18) ;  /* 0x0000000108d07547 */ /* 0x000fea000b800000 */
[----:B------:R-:W2:Y:S01]  /*12b0*/  LDCU.128 UR12, c[0x0][0xb10] ;  /* 0x00016200ff0c77ac */ /* 0x000ea20008000c00 */
[----:B------:R-:W3:Y:S01]  /*12c0*/  LDCU UR6, c[0x0][0x370] ;  /* 0x00006e00ff0677ac */ /* 0x000ee20008000800 */
[----:B------:R-:W4:Y:S01]  /*12d0*/  LDCU UR7, c[0x0][0x374] ;  /* 0x00006e80ff0777ac */ /* 0x000f220008000800 */
[----:B------:R-:W1:Y:S01]  /*12e0*/  LDCU UR20, c[0x0][0xb0c] ;  /* 0x00016180ff1477ac */ /* 0x000e620008000800 */
[----:B------:R-:W1:Y:S01]  /*12f0*/  LDCU UR22, c[0x0][0xb20] ;  /* 0x00016400ff1677ac */ /* 0x000e620008000800 */
[----:B------:R-:W1:Y:S01]  /*1300*/  LDCU.64 UR8, c[0x0][0xb28] ;  /* 0x00016500ff0877ac */ /* 0x000e620008000a00 */
[----:B--2---:R-:W-:Y:S02]  /*1310*/  UISETP.NE.AND UP3, UPT, UR14, 0x1, UPT ;  /* 0x000000010e00788c */ /* 0x004fe4000bf65270 */
[----:B----4-:R-:W-:Y:S02]  /*1320*/  UIMAD.WIDE.U32 UR10, UR7, UR15, URZ ;  /* 0x0000000f070a72a5 */ /* 0x010fe4000f8e00ff */
[----:B---3--:R-:W-:-:S02]  /*1330*/  UIMAD.WIDE.U32 UR16, UR6, UR12, URZ ;  /* 0x0000000c061072a5 */ /* 0x008fc4000f8e00ff */
[----:B-1----:R-:W-:Y:S02]  /*1340*/  UISETP.NE.AND UP0, UPT, UR20, 0x1, UPT ;  /* 0x000000011400788c */ /* 0x002fe4000bf05270 */
[----:B------:R-:W-:Y:S01]  /*1350*/  UIMAD.WIDE.U32 UR4, UR31, UR12, URZ ;  /* 0x0000000c1f0472a5 */ /* 0x000fe2000f8e00ff */
[----:B------:R-:W-:Y:S02]  /*1360*/  UMOV UR10, UR11 ;  /* 0x0000000b000a7c82 */ /* 0x000fe40008000000 */
[----:B------:R-:W-:Y:S01]  /*1370*/  UMOV UR16, UR17 ;  /* 0x0000001100107c82 */ /* 0x000fe20008000000 */
[----:B------:R-:W-:Y:S02]  /*1380*/  @UP3 USHF.R.U32.HI UR7, URZ, UR22, UR10 ;  /* 0x00000016ff073299 */ /* 0x000fe4000801160a */
[----:B------:R-:W-:Y:S02]  /*1390*/  UISETP.NE.AND UP2, UPT, UR19, 0x1, UPT ;  /* 0x000000011300788c */ /* 0x000fe4000bf45270 */
[----:B------:R-:W-:-:S02]  /*13a0*/  USHF.R.U32.HI UR5, URZ, UR13, UR5 ;  /* 0x0000000dff057299 */ /* 0x000fc40008011605 */
[----:B------:R-:W-:Y:S02]  /*13b0*/  @UP0 USHF.R.U32.HI UR6, URZ, UR13, UR16 ;  /* 0x0000000dff060299 */ /* 0x000fe40008011610 */
[----:B------:R-:W-:Y:S02]  /*13c0*/  UIMAD.WIDE.U32 UR12, UR30, UR15, URZ ;  /* 0x0000000f1e0c72a5 */ /* 0x000fe4000f8e00ff */
[----:B------:R-:W-:Y:S02]  /*13d0*/  UIMAD.WIDE.U32 UR10, UR7, UR8, URZ ;  /* 0x00000008070a72a5 */ /* 0x000fe4000f8e00ff */
[----:B------:R-:W-:Y:S02]  /*13e0*/  UIMAD.WIDE.U32 UR16, UR6, UR8, URZ ;  /* 0x00000008061072a5 */ /* 0x000fe4000f8e00ff */
[----:B------:R-:W-:Y:S01]  /*13f0*/  USEL UR5, UR31, UR5, !UP0 ;  /* 0x000000051f057287 */ /* 0x000fe2000c000000 */
[----:B------:R-:W-:Y:S02]  /*1400*/  UMOV UR4, UR13 ;  /* 0x0000000d00047c82 */ /* 0x000fe40008000000 */
[----:B------:R-:W-:Y:S01]  /*1410*/  UMOV UR10, UR11 ;  /* 0x0000000b000a7c82 */ /* 0x000fe20008000000 */
[----:B------:R-:W-:-:S02]  /*1420*/  USHF.R.U32.HI UR4, URZ, UR22, UR4 ;  /* 0x00000016ff047299 */ /* 0x000fc40008011604 */
[----:B------:R-:W-:Y:S01]  /*1430*/  @UP2 USHF.R.U32.HI UR7, URZ, UR9, UR10 ;  /* 0x00000009ff072299 */ /* 0x000fe2000801160a */
[----:B------:R-:W-:Y:S01]  /*1440*/  UMOV UR16, UR17 ;  /* 0x0000001100107c82 */ /* 0x000fe20008000000 */
[----:B------:R-:W-:Y:S02]  /*1450*/  USEL UR4, UR30, UR4, !UP3 ;  /* 0x000000041e047287 */ /* 0x000fe4000d800000 */
[----:B------:R-:W-:Y:S02]  /*1460*/  @UP2 USHF.R.U32.HI UR6, URZ, UR9, UR16 ;  /* 0x00000009ff062299 */ /* 0x000fe40008011610 */
[----:B------:R-:W-:Y:S02]  /*1470*/  UIMAD UR7, UR7, UR19, URZ ;  /* 0x00000013070772a4 */ /* 0x000fe4000f8e02ff */
[----:B------:R-:W-:Y:S02]  /*1480*/  UIMAD UR12, UR6, UR19, URZ ;  /* 0x00000013060c72a4 */ /* 0x000fe4000f8e02ff */
[----:B------:R-:W-:-:S02]  /*1490*/  UISETP.GE.AND UP0, UPT, UR4, UR7, UPT ;  /* 0x000000070400728c */ /* 0x000fc4000bf06270 */
[----:B------:R-:W-:Y:S02]  /*14a0*/  UIMAD.WIDE.U32 UR10, UR4, UR8, URZ ;  /* 0x00000008040a72a5 */ /* 0x000fe4000f8e00ff */
[----:B------:R-:W-:Y:S02]  /*14b0*/  UISETP.GE.OR UP0, UPT, UR5, UR12, UP0 ;  /* 0x0000000c0500728c */ /* 0x000fe40008706670 */
[----:B------:R-:W-:Y:S02]  /*14c0*/  UIMAD.WIDE.U32 UR12, UR5, UR8, URZ ;  /* 0x00000008050c72a5 */ /* 0x000fe4000f8e00ff */
[----:B------:R-:W-:Y:S01]  /*14d0*/  UIADD3 UR10, UPT, UPT, -UR4, URZ, URZ ;  /* 0x000000ff040a7290 */ /* 0x000fe2000fffe1ff */
[----:B------:R-:W-:Y:S01]  /*14e0*/  UMOV UR8, UR11 ;  /* 0x0000000b00087c82 */ /* 0x000fe20008000000 */
[----:B------:R-:W-:Y:S02]  /*14f0*/  UIADD3 UR11, UPT, UPT, -UR5, URZ, URZ ;  /* 0x000000ff050b7290 */ /* 0x000fe4000fffe1ff */
[----:B------:R-:W-:-:S03]  /*1500*/  USHF.R.U32.HI UR8, URZ, UR9, UR8 ;  /* 0x00000009ff087299 */ /* 0x000fc60008011608 */
[----:B------:R-:W-:Y:S01]  /*1510*/  @!UP0 UMOV UR7, UR13 ;  /* 0x0000000d00078c82 */ /* 0x000fe20008000000 */
[----:B------:R-:W-:Y:S02]  /*1520*/  UIMAD UR30, UR14, UR10, UR30 ;  /* 0x0000000a0e1e72a4 */ /* 0x000fe4000f8e021e */
[----:B------:R-:W-:Y:S02]  /*1530*/  USEL UR8, UR4, UR8, !UP2 ;  /* 0x0000000804087287 */ /* 0x000fe4000d000000 */
[----:B------:R-:W-:Y:S02]  /*1540*/  @!UP0 USHF.R.U32.HI UR7, URZ, UR9, UR7 ;  /* 0x00000009ff078299 */ /* 0x000fe40008011607 */
[----:B------:R-:W-:Y:S02]  /*1550*/  UIADD3 UR9, UPT, UPT, -UR8, URZ, URZ ;  /* 0x000000ff08097290 */ /* 0x000fe4000fffe1ff */
[----:B------:R-:W-:Y:S02]  /*1560*/  @!UP0 USEL UR7, UR5, UR7, !UP2 ;  /* 0x0000000705078287 */ /* 0x000fe4000d000000 */
[----:B------:R-:W-:-:S02]  /*1570*/  UIMAD UR9, UR19, UR9, UR4 ;  /* 0x00000009130972a4 */ /* 0x000fc4000f8e0204 */
[----:B------:R-:W-:Y:S02]  /*1580*/  @!UP0 UIADD3 UR8, UPT, UPT, UR8, -UR7, URZ ;  /* 0x8000000708088290 */ /* 0x000fe4000fffe0ff */
[----:B------:R-:W-:Y:S02]  /*1590*/  @!UP0 UIMAD UR6, UR9, UR6, UR7 ;  /* 0x00000006090682a4 */ /* 0x000fe4000f8e0207 */
[----:B------:R-:W-:Y:S02]  /*15a0*/  @!UP0 UIMAD UR4, UR8, UR19, UR5 ;  /* 0x00000013080482a4 */ /* 0x000fe4000f8e0205 */
[----:B------:R-:W-:Y:S02]  /*15b0*/  UIMAD UR31, UR20, UR11, UR31 ;  /* 0x0000000b141f72a4 */ /* 0x000fe4000f8e021f */
[----:B------:R-:W-:Y:S01]  /*15c0*/  UIMAD UR30, UR4, UR14, UR30 ;  /* 0x0000000e041e72a4 */ /* 0x000fe2000f8e021e */
[----:B------:R-:W-:Y:S02]  /*15d0*/  @!UP0 UMOV UR5, UR6 ;  /* 0x0000000600058c82 */ /* 0x000fe40008000000 */
[----:B------:R-:W-:-:S12]  /*15e0*/  UIMAD UR31, UR5, UR20, UR31 ;  /* 0x00000014051f72a4 */ /* 0x000fd8000f8e021f */
.L_x_18:
[----:B------:R-:W-:Y:S02]  /*15f0*/  UISETP.NE.AND UP2, UPT, UR23, 0x1, UPT ;  /* 0x000000011700788c */ /* 0x000fe4000bf45270 */
[----:B------:R-:W-:Y:S02]  /*1600*/  ULOP3.LUT UR21, UR21, 0xffff, URZ, 0xc0, !UPT ;  /* 0x0000ffff15157892 */ /* 0x000fe4000f8ec0ff */
[----:B------:R-:W-:Y:S02]  /*1610*/  UISETP.NE.AND UP0, UPT, UR18, 0x2, UPT ;  /* 0x000000021200788c */ /* 0x000fe4000bf05270 */
[----:B------:R-:W-:Y:S02]  /*1620*/  ULOP3.LUT UR24, UR24, 0x800, URZ, 0xc0, !UPT ;  /* 0x0000080018187892 */ /* 0x000fe4000f8ec0ff */
[----:B------:R-:W-:Y:S02]  /*1630*/  ULOP3.LUT UR46, UR46, 0x40, URZ, 0xc0, !UPT ;  /* 0x000000402e2e7892 */ /* 0x000fe4000f8ec0ff */
[----:B------:R-:W-:Y:S01]  /*1640*/  USHF.L.U32 UR21, UR25, UR21, URZ ;  /* 0x0000001519157299 */ /* 0x000fe200080006ff */
[----:B------:R-:W-:Y:S11]  /*1650*/  BRA.U UP2, `(.L_x_19) ;  /* 0x0000000102407547 */ /* 0x000ff6000b800000 */
[----:B------:R-:W2:Y:S01]  /*1660*/  LDCU.128 UR8, c[0x0][0xb10] ;  /* 0x00016200ff0877ac */ /* 0x000ea20008000c00 */
[----:B------:R-:W3:Y:S01]  /*1670*/  LDCU UR12, c[0x0][0xb0c] ;  /* 0x00016180ff0c77ac */ /* 0x000ee20008000800 */
[----:B------:R-:W4:Y:S01]  /*1680*/  LDCU UR13, c[0x0][0xb20] ;  /* 0x00016400ff0d77ac */ /* 0x000f220008000800 */
[----:B--2---:R-:W-:Y:S02]  /*1690*/  UIMAD.WIDE.U32 UR4, UR31, UR8, URZ ;  /* 0x000000081f0472a5 */ /* 0x004fe4000f8e00ff */
[----:B------:R-:W-:Y:S02]  /*16a0*/  UIMAD.WIDE.U32 UR6, UR30, UR11, URZ ;  /* 0x0000000b1e0672a5 */ /* 0x000fe4000f8e00ff */
[----:B---3--:R-:W-:Y:S02]  /*16b0*/  UISETP.NE.AND UP2, UPT, UR12, 0x1, UPT ;  /* 0x000000010c00788c */ /* 0x008fe4000bf45270 */
[----:B------:R-:W-:-:S03]  /*16c0*/  USHF.R.U32.HI UR5, URZ, UR9, UR5 ;  /* 0x00000009ff057299 */ /* 0x000fc60008011605 */
[----:B------:R-:W-:Y:S01]  /*16d0*/  UMOV UR4, UR7 ;  /* 0x0000000700047c82 */ /* 0x000fe20008000000 */
[----:B------:R-:W-:Y:S02]  /*16e0*/  USEL UR5, UR31, UR5, !UP2 ;  /* 0x000000051f057287 */ /* 0x000fe4000d000000 */
[----:B------:R-:W-:Y:S02]  /*16f0*/  UISETP.NE.AND UP2, UPT, UR10, 0x1, UPT ;  /* 0x000000010a00788c */ /* 0x000fe4000bf45270 */
[----:B----4-:R-:W-:-:S04]  /*1700*/  USHF.R.U32.HI UR4, URZ, UR13, UR4 ;  /* 0x0000000dff047299 */ /* 0x010fc80008011604 */
[----:B------:R-:W-:-:S04]  /*1710*/  USEL UR4, UR30, UR4, !UP2 ;  /* 0x000000041e047287 */ /* 0x000fc8000d000000 */
[----:B------:R-:W-:Y:S02]  /*1720*/  UIADD3 UR6, UPT, UPT, UR5, -UR4, URZ ;  /* 0x8000000405067290 */ /* 0x000fe4000fffe0ff */
[----:B------:R-:W-:Y:S02]  /*1730*/  UIADD3 UR4, UPT, UPT, -UR5, UR4, URZ ;  /* 0x0000000405047290 */ /* 0x000fe4000fffe1ff */
[----:B------:R-:W-:Y:S02]  /*1740*/  UIMAD UR30, UR6, UR10, UR30 ;  /* 0x0000000a061e72a4 */ /* 0x000fe4000f8e021e */
[----:B------:R-:W-:-:S12]  /*1750*/  UIMAD UR31, UR4, UR12, UR31 ;  /* 0x0000000c041f72a4 */ /* 0x000fd8000f8e021f */
.L_x_19:
[----:B------:R-:W-:Y:S05]  /*1760*/  BRA.U !UP6, `(.L_x_20) ;  /* 0x000000010e0c7547 */ /* 0x000fea000b800000 */
[----:B------:R-:W-:Y:S01]  /*1770*/  UCGABAR_WAIT ;  /* 0x0000000000007dc7 */ /* 0x000fe20008000000 */
[----:B------:R-:W-:Y:S01]  /*1780*/  CCTL.IVALL ;  /* 0x00000000ff00798f */ /* 0x000fe20002000000 */
[----:B------:R-:W-:Y:S05]  /*1790*/  BRA `(.L_x_21) ;  /* 0x0000000000047947 */ /* 0x000fea0003800000 */
.L_x_20:
[----:B------:R-:W-:Y:S06]  /*17a0*/  BAR.SYNC.DEFER_BLOCKING 0x0 ;  /* 0x0000000000007b1d */ /* 0x000fec0000010000 */
.L_x_21:
[----:B------:R-:W-:Y:S05]  /*17b0*/  BRA.U UP0, `(.L_x_22) ;  /* 0x0000001500287547 */ /* 0x000fea000b800000 */
[----:B------:R-:W2:Y:S01]  /*17c0*/  LDCU UR6, c[0x0][0x38c] ;  /* 0x00007180ff0677ac */ /* 0x000ea20008000800 */
[----:B------:R-:W-:Y:S01]  /*17d0*/  PLOP3.LUT P1, PT, PT, PT, UP4, 0x80, 0x8 ;  /* 0x000000000008781c */ /* 0x000fe20003f2f048 */
[----:B------:R-:W-:Y:S01]  /*17e0*/  IMAD.MOV.U32 R12, RZ, RZ, 0x1 ;  /* 0x00000001ff0c7424 */ /* 0x000fe200078e00ff */
[----:B------:R-:W-:Y:S02]  /*17f0*/  ISETP.NE.AND P2, PT, R0, RZ, P3 ;  /* 0x000000ff0000720c */ /* 0x000fe40001f45270 */
[----:B------:R-:W-:Y:S02]  /*1800*/  CS2R R10, SRZ ;  /* 0x00000000000a7805 */ /* 0x000fe4000001ff00 */
[----:B------:R-:W-:Y:S01]  /*1810*/  PLOP3.LUT P1, PT, P1, PT, PT, 0x8, 0x80 ;  /* 0x000000000080781c */ /* 0x000fe20000f2e170 */
[----:B------:R-:W-:Y:S01]  /*1820*/  IMAD.MOV.U32 R9, RZ, RZ, RZ ;  /* 0x000000ffff097224 */ /* 0x000fe200078e00ff */
[----:B------:R-:W3:Y:S01]  /*1830*/  LDCU UR39, c[0x0][0x370] ;  /* 0x00006e00ff2777ac */ /* 0x000ee20008000800 */
[----:B------:R-:W-:Y:S01]  /*1840*/  IMAD.MOV.U32 R8, RZ, RZ, 0x1 ;  /* 0x00000001ff087424 */ /* 0x000fe200078e00ff */
[----:B------:R-:W4:Y:S01]  /*1850*/  LDCU.64 UR26, c[0x0][0x348] ;  /* 0x00006900ff1a77ac */ /* 0x000f220008000a00 */
[----:B------:R-:W-:Y:S01]  /*1860*/  ULEA.HI UR43, UR24, UR46, URZ, 0x1a ;  /* 0x0000002e182b7291 */ /* 0x000fe2000f8fd0ff */
[----:B------:R-:W1:Y:S01]  /*1870*/  LDCU UR38, c[0x0][0x374] ;  /* 0x00006e80ff2677ac */ /* 0x000e620008000800 */
[----:B--2---:R-:W-:-:S02]  /*1880*/  UIADD3 UR5, UPT, UPT, UR6, 0x3f, URZ ;  /* 0x0000003f06057890 */ /* 0x004fc4000fffe0ff */
[----:B------:R-:W-:Y:S02]  /*1890*/  UIADD3 UR48, UPT, UPT, UR6, 0x7e, URZ ;  /* 0x0000007e06307890 */ /* 0x000fe4000fffe0ff */
[----:B------:R-:W-:-:S04]  /*18a0*/  USHF.R.S32.HI UR4, URZ, 0x1f, UR5 ;  /* 0x0000001fff047899 */ /* 0x000fc80008011405 */
[----:B------:R-:W-:Y:S02]  /*18b0*/  ULEA.HI UR4, UR4, UR5, URZ, 0x6 ;  /* 0x0000000504047291 */ /* 0x000fe4000f8f30ff */
[----:B------:R-:W-:Y:S02]  /*18c0*/  UIADD3 UR5, UPT, UPT, UR6, -0x1, URZ ;  /* 0xffffffff06057890 */ /* 0x000fe4000fffe0ff */
[----:B------:R-:W-:Y:S02]  /*18d0*/  USHF.R.S32.HI UR41, URZ, 0x6, UR4 ;  /* 0x00000006ff297899 */ /* 0x000fe40008011404 */
[----:B------:R-:W-:Y:S02]  /*18e0*/  UISETP.GE.U32.AND UP1, UPT, UR5, -0x7f, UPT ;  /* 0xffffff810500788c */ /* 0x000fe4000bf26070 */
[----:B------:R-:W-:Y:S01]  /*18f0*/  UISETP.LT.U32.AND UP0, UPT, UR41, 0x6, UPT ;  /* 0x000000062900788c */ /* 0x000fe2000bf01070 */
[----:B------:R-:W-:-:S03]  /*1900*/  UMOV UR5, URZ ;  /* 0x000000ff00057c82 */ /* 0x000fc60008000000 */
[----:B------:R-:W-:Y:S02]  /*1910*/  USEL UR40, UR41, 0x6, UP0 ;  /* 0x0000000629287887 */ /* 0x000fe40008000000 */
[----:B------:R-:W-:Y:S02]  /*1920*/  UISETP.NE.AND UP0, UPT, UR18, URZ, UPT ;  /* 0x000000ff1200728c */ /* 0x000fe4000bf05270 */
[----:B------:R-:W-:Y:S02]  /*1930*/  UIADD3 UR4, UPT, UPT, UR40, -0x1, URZ ;  /* 0xffffffff28047890 */ /* 0x000fe4000fffe0ff */
[----:B------:R-:W-:Y:S02]  /*1940*/  @UP1 UIADD3 UR4, UPT, UPT, UR40, URZ, URZ ;  /* 0x000000ff28041290 */ /* 0x000fe4000fffe0ff */
[----:B------:R-:W-:Y:S02]  /*1950*/  USEL UR25, UR55, 0x2, UP0 ;  /* 0x0000000237197887 */ /* 0x000fe40008000000 */
[----:B------:R-:W-:-:S02]  /*1960*/  UIADD3 UR44, UPT, UPT, UR41, -UR40, URZ ;  /* 0x80000028292c7290 */ /* 0x000fc4000fffe0ff */
[----:B------:R-:W-:Y:S02]  /*1970*/  UIADD3 UR28, UPT, UPT, UR4, 0x1, URZ ;  /* 0x00000001041c7890 */ /* 0x000fe4000fffe0ff */
[----:B-1-34-:R-:W-:-:S12]  /*1980*/  UIADD3 UR42, UPT, UPT, -UR4, URZ, URZ ;  /* 0x000000ff042a7290 */ /* 0x01afd8000fffe1ff */
.L_x_42:
[----:B------:R-:W-:Y:S01]  /*1990*/  UISETP.NE.AND UP0, UPT, UR47, URZ, UPT ;  /* 0x000000ff2f00728c */ /* 0x000fe2000bf05270 */
[----:B------:R-:W1:Y:S08]  /*19a0*/  S2UR UR47, SR_CgaCtaId ;  /* 0x00000000002f79c3 */ /* 0x000e700000008800 */
[----:B------:R-:W-:Y:S05]  /*19b0*/  BRA.U UP0, `(.L_x_23) ;  /* 0x0000000100347547 */ /* 0x000fea000b800000 */
[----:B------:R-:W2:Y:S01]  /*19c0*/  S2R R0, SR_CgaCtaId ;  /* 0x0000000000007919 */ /* 0x000ea20000008800 */
[----:B------:R-:W-:-:S04]  /*19d0*/  MOV R2, 0x400 ;  /* 0x0000040000027802 */ /* 0x000fc80000000f00 */
[----:B--2---:R-:W-:Y:S02]  /*19e0*/  LEA R0, R0, R2, 0x18 ;  /* 0x0000000200007211 */ /* 0x004fe400078ec0ff */
[----:B------:R-:W-:-:S03]  /*19f0*/  SHF.L.U32 R2, R8, 0x1f, RZ ;  /* 0x0000001f08027819 */ /* 0x000fc600000006ff */
[----:B------:R-:W-:-:S04]  /*1a00*/  IMAD R0, R9, 0x8, R0 ;  /* 0x0000000809007824 */ /* 0x000fc800078e0200 */
[----:B------:R-:W2:Y:S02]  /*1a10*/  SYNCS.PHASECHK.TRANS64.TRYWAIT P0, [R0+URZ+0x120], R2 ;  /* 0x00012002000075a7 */ /* 0x000ea400080011ff */
[----:B--2---:R-:W-:Y:S05]  /*1a20*/  @!P0 BRA `(.L_x_24) ;  /* 0x00000074006c8947 */ /* 0x004fea0003800000 */
.L_x_151:
[----:B------:R-:W-:Y:S01]  /*1a30*/  VIADD R9, R9, 0x1 ;  /* 0x0000000109097836 */ /* 0x000fe20000000000 */
[----:B------:R2:W-:Y:S04]  /*1a40*/  SYNCS.ARRIVE.TRANS64.A1T0 RZ, [R0+URZ+0x110], RZ ;  /* 0x000110ff00ff79a7 */ /* 0x0005e800081000ff */
[----:B------:R-:W-:-:S04]  /*1a50*/  ISETP.NE.AND P0, PT, R9, 0x2, PT ;  /* 0x000000020900780c */ /* 0x000fc80003f05270 */
[----:B------:R-:W-:Y:S02]  /*1a60*/  SEL R9, R9, RZ, P0 ;  /* 0x000000ff09097207 */ /* 0x000fe40000000000 */
[----:B--2---:R-:W-:-:S04]  /*1a70*/  SEL R0, RZ, 0x1, P0 ;  /* 0x00000001ff007807 */ /* 0x004fc80000000000 */
[----:B------:R-:W-:-:S07]  /*1a80*/  LOP3.LUT R8, R8, R0, RZ, 0x3c, !PT ;  /* 0x0000000008087212 */ /* 0x000fce00078e3cff */
.L_x_23:
[----:B------:R-:W-:Y:S01]  /*1a90*/  UMOV UR6, 0x400 ;  /* 0x0000040000067882 */ /* 0x000fe20000000000 */
[----:B------:R-:W-:Y:S01]  /*1aa0*/  UISETP.GE.U32.AND UP0, UPT, UR48, 0x7f, UPT ;  /* 0x0000007f3000788c */ /* 0x000fe2000bf06070 */
[----:B------:R-:W-:Y:S01]  /*1ab0*/  SHF.L.U32 R0, R12, 0x1f, RZ ;  /* 0x0000001f0c007819 */ /* 0x000fe200000006ff */
[----:B-1----:R-:W-:Y:S02]  /*1ac0*/  ULEA UR6, UR47, UR6, 0x18 ;  /* 0x000000062f067291 */ /* 0x002fe4000f8ec0ff */
[----:B------:R-:W-:Y:S02]  /*1ad0*/  ULEA UR11, UR30, UR43, 0x7 ;  /* 0x0000002b1e0b7291 */ /* 0x000fe4000f8e38ff */
[----:B------:R-:W-:Y:S01]  /*1ae0*/  ULEA UR4, UR5, UR6, 0x3 ;  /* 0x0000000605047291 */ /* 0x000fe2000f8e18ff */
[----:B------:R-:W-:-:S08]  /*1af0*/  UMOV UR7, URZ ;  /* 0x000000ff00077c82 */ /* 0x000fd00008000000 */
[----:B------:R1:W2:Y:S01]  /*1b00*/  SYNCS.PHASECHK.TRANS64.TRYWAIT P0, [UR4+0x30], R0 ;  /* 0x00003000ff0075a7 */ /* 0x0002a20008001104 */
[----:B------:R-:W-:-:S04]  /*1b10*/  ULEA.HI UR4, UR31, UR31, URZ, 0x1 ;  /* 0x0000001f1f047291 */ /* 0x000fc8000f8f08ff */
[----:B------:R-:W-:-:S04]  /*1b20*/  USHF.L.U32 UR4, UR4, 0x6, URZ ;  /* 0x0000000604047899 */ /* 0x000fc800080006ff */
[----:B------:R-:W-:Y:S01]  /*1b30*/  ULOP3.LUT UR35, UR46, 0xffffff80, UR4, 0xf8, !UPT ;  /* 0xffffff802e237892 */ /* 0x000fe2000f8ef804 */
[----:B------:R-:W-:Y:S11]  /*1b40*/  BRA.U !UP0, `(.L_x_25) ;  /* 0x0000000108c87547 */ /* 0x000ff6000b800000 */
[----:B------:R-:W-:Y:S01]  /*1b50*/  UMOV UR13, UR42 ;  /* 0x0000002a000d7c82 */ /* 0x000fe20008000000 */
[----:B------:R-:W-:Y:S01]  /*1b60*/  UMOV UR4, UR5 ;  /* 0x0000000500047c82 */ /* 0x000fe20008000000 */
[----:B------:R-:W-:-:S05]  /*1b70*/  UMOV UR34, URZ ;  /* 0x000000ff00227c82 */ /* 0x000fca0008000000 */
.L_x_31:
[----:B------:R-:W-:Y:S01]  /*1b80*/  ULEA UR33, UR4, UR6, 0x3 ;  /* 0x0000000604217291 */ /* 0x000fe2000f8e18ff */
[----:B------:R-:W-:Y:S01]  /*1b90*/  @P3 MOV R2, 0x8000 ;  /* 0x0000800000023802 */ /* 0x000fe20000000f00 */
[----:B--234-:R-:W-:Y:S10]  /*1ba0*/  @P0 BRA `(.L_x_26) ;  /* 0x00000000000c0947 */ /* 0x01cff40003800000 */
[----:B------:R-:W-:-:S04]  /*1bb0*/  SHF.L.U32 R3, R12, 0x1f, RZ ;  /* 0x0000001f0c037819 */ /* 0x000fc800000006ff */
[----:B------:R-:W2:Y:S02]  /*1bc0*/  SYNCS.PHASECHK.TRANS64.TRYWAIT P0, [UR33+0x30], R3 ;  /* 0x00003003ff0075a7 */ /* 0x000ea40008001121 */
[----:B--2---:R-:W-:Y:S05]  /*1bd0*/  @!P0 BRA `(.L_x_27) ;  /* 0x0000007400148947 */ /* 0x004fea0003800000 */
.L_x_26:
[----:B------:R2:W-:Y:S01]  /*1be0*/  @P3 SYNCS.ARRIVE.TRANS64 RZ, [UR33], R2 ;  /* 0x00000002ffff39a7 */ /* 0x0005e20008000021 */
[----:B------:R-:W-:Y:S02]  /*1bf0*/  ULOP3.LUT UR5, UR25, 0x2, URZ, 0xfc, !UPT ;  /* 0x0000000219057892 */ /* 0x000fe4000f8efcff */
[----:B------:R-:W-:Y:S02]  /*1c00*/  UIADD3 UR13, UPT, UPT, UR13, 0x1, URZ ;  /* 0x000000010d0d7890 */ /* 0x000fe4000fffe0ff */
[----:B------:R-:W-:Y:S02]  /*1c10*/  UISETP.NE.AND UP0, UPT, UR5, 0x2, UPT ;  /* 0x000000020500788c */ /* 0x000fe4000bf05270 */
[----:B------:R-:W-:-:S07]  /*1c20*/  UISETP.NE.AND UP2, UPT, UR13, 0x1, UPT ;  /* 0x000000010d00788c */ /* 0x000fce000bf45270 */
[----:B------:R-:W-:Y:S05]  /*1c30*/  BRA.U UP0, `(.L_x_28) ;  /* 0x0000000100047547 */ /* 0x000fea000b800000 */
[----:B------:R-:W-:Y:S05]  /*1c40*/  BPT.TRAP 0x1 ;  /* 0x000000040000795c */ /* 0x000fea0000300000 */
.L_x_28:
[----:B------:R-:W-:Y:S04]  /*1c50*/  BSSY.RECONVERGENT B0, `(.L_x_29) ;  /* 0x0000003000007945 */ /* 0x000fe80003800200 */
[----:B------:R-:W-:Y:S05]  /*1c60*/  @!P2 BRA `(.L_x_30) ;  /* 0x000000000004a947 */ /* 0x000fea0003800000 */
[----:B------:R-:W-:Y:S05]  /*1c70*/  BPT.TRAP 0x1 ;  /* 0x000000040000795c */ /* 0x000fea0000300000 */
.L_x_30:
[----:B------:R-:W-:Y:S05]  /*1c80*/  BSYNC.RECONVERGENT B0 ;  /* 0x0000000000007941 */ /* 0x000fea0003800200 */
.L_x_29:
[----:B------:R-:W-:Y:S02]  /*1c90*/  UIADD3 UR5, UPT, UPT, UR4, 0x1, URZ ;  /* 0x0000000104057890 */ /* 0x000fe4000fffe0ff */
[----:B------:R-:W-:Y:S02]  /*1ca0*/  ULEA UR32, UR4, UR6, 0xd ;  /* 0x0000000604207291 */ /* 0x000fe4000f8e68ff */
[----:B------:R-:W-:Y:S02]  /*1cb0*/  UISETP.NE.AND UP0, UPT, UR5, 0x6, UPT ;  /* 0x000000060500788c */ /* 0x000fe4000bf05270 */
[----:B------:R-:W-:Y:S02]  /*1cc0*/  ULEA UR4, UR4, UR24, 0xc ;  /* 0x0000001804047291 */ /* 0x000fe4000f8e60ff */
[----:B------:R-:W-:Y:S02]  /*1cd0*/  USEL UR8, URZ, 0x1, UP0 ;  /* 0x00000001ff087887 */ /* 0x000fe40008000000 */
[----:B------:R-:W-:-:S02]  /*1ce0*/  USEL UR5, UR5, URZ, UP0 ;  /* 0x000000ff05057287 */ /* 0x000fc40008000000 */
[----:B------:R-:W-:Y:S02]  /*1cf0*/  UIADD3 UR16, UP1, UPT, UR26, 0x80, URZ ;  /* 0x000000801a107890 */ /* 0x000fe4000ff3e0ff */
[----:B------:R-:W-:Y:S01]  /*1d00*/  ULEA UR4, UR4, UR6, 0x1 ;  /* 0x0000000604047291 */ /* 0x000fe2000f8e08ff */
[----:B------:R-:W-:Y:S01]  /*1d10*/  LOP3.LUT R12, R12, UR8, RZ, 0x3c, !PT ;  /* 0x000000080c0c7c12 */ /* 0x000fe2000f8e3cff */
[----:B------:R-:W-:Y:S02]  /*1d20*/  UIADD3 UR14, UP0, UPT, UR26, 0x180, URZ ;  /* 0x000001801a0e7890 */ /* 0x000fe4000ff1e0ff */
[----:B------:R-:W-:Y:S01]  /*1d30*/  ULEA UR7, UR5, UR6, 0x3 ;  /* 0x0000000605077291 */ /* 0x000fe2000f8e18ff */
[----:B-1----:R-:W-:Y:S01]  /*1d40*/  SHF.L.U32 R0, R12, 0x1f, RZ ;  /* 0x0000001f0c007819 */ /* 0x002fe200000006ff */
[----:B------:R-:W-:Y:S02]  /*1d50*/  ULOP3.LUT UR33, UR33, 0xfefffff8, URZ, 0xc0, !UPT ;  /* 0xfefffff821217892 */ /* 0x000fe4000f8ec0ff */
[----:B------:R-:W-:-:S02]  /*1d60*/  UIADD3.X UR17, UPT, UPT, URZ, UR27, URZ, UP1, !UPT ;  /* 0x0000001bff117290 */ /* 0x000fc40008ffe4ff */
[----:B------:R-:W-:Y:S02]  /*1d70*/  UIADD3 UR32, UPT, UPT, UR32, 0x4300, URZ ;  /* 0x0000430020207890 */ /* 0x000fe4000fffe0ff */
[----:B------:R-:W-:Y:S01]  /*1d80*/  UIADD3 UR8, UPT, UPT, UR4, 0x10300, URZ ;  /* 0x0001030004087890 */ /* 0x000fe2000fffe0ff */
[----:B------:R3:W4:Y:S01]  /*1d90*/  SYNCS.PHASECHK.TRANS64.TRYWAIT P0, [UR7+0x30], R0 ;  /* 0x00003000ff0075a7 */ /* 0x0007220008001107 */
[----:B------:R-:W-:Y:S02]  /*1da0*/  UIADD3.X UR15, UPT, UPT, URZ, UR27, URZ, UP0, !UPT ;  /* 0x0000001bff0f7290 */ /* 0x000fe400087fe4ff */
[----:B------:R-:W-:Y:S01]  /*1db0*/  UPRMT UR4, URZ, 0x5410, UR21 ;  /* 0x00005410ff047896 */ /* 0x000fe20008000015 */
[----:B------:R-:W-:Y:S01]  /*1dc0*/  UMOV UR18, 0x0 ;  /* 0x0000000000127882 */ /* 0x000fe20000000000 */
[----:B------:R-:W-:Y:S01]  /*1dd0*/  UMOV UR19, 0x10000000 ;  /* 0x1000000000137882 */ /* 0x000fe20000000000 */
[----:B------:R-:W-:Y:S01]  /*1de0*/  UMOV UR10, UR34 ;  /* 0x00000022000a7c82 */ /* 0x000fe20008000000 */
[----:B------:R-:W-:Y:S01]  /*1df0*/  UMOV UR12, UR36 ;  /* 0x00000024000c7c82 */ /* 0x000fe20008000000 */
[----:B------:R-:W-:Y:S01]  /*1e00*/  UMOV UR9, UR33 ;  /* 0x0000002100097c82 */ /* 0x000fe20008000000 */
[----:B------:R1:W-:Y:S01]  /*1e10*/  UTMALDG.3D.2CTA [UR32], [UR16], desc[UR18] ;  /* 0x00001220100075b4 */ /* 0x0003e20008211000 */
[----:B------:R-:W-:-:S02]  /*1e20*/  UMOV UR7, UR28 ;  /* 0x0000001c00077c82 */ /* 0x000fc40008000000 */
[----:B------:R2:W-:Y:S01]  /*1e30*/  UTMALDG.3D.MULTICAST.2CTA [UR8], [UR14], UR4, desc[UR18] ;  /* 0x000012080e0073b4 */ /* 0x0005e20008211804 */
[----:B-1----:R-:W-:Y:S01]  /*1e40*/  UIADD3 UR34, UPT, UPT, UR34, 0x40, URZ ;  /* 0x0000004022227890 */ /* 0x002fe2000fffe0ff */
[----:B--2---:R-:W-:Y:S01]  /*1e50*/  UMOV UR4, UR5 ;  /* 0x0000000500047c82 */ /* 0x004fe20008000000 */
[----:B------:R-:W-:Y:S10]  /*1e60*/  BRA.U UP2, `(.L_x_31) ;  /* 0xfffffffd02447547 */ /* 0x000ff4000b83ffff */
.L_x_25:
[----:B------:R-:W-:Y:S01]  /*1e70*/  ULEA UR4, UR5, UR6, 0x3 ;  /* 0x0000000605047291 */ /* 0x000fe2000f8e18ff */
[----:B-1-3--:R-:W-:Y:S01]  /*1e80*/  SHF.L.U32 R0, R12, 0x1f, RZ ;  /* 0x0000001f0c007819 */ /* 0x00afe200000006ff */
[----:B------:R-:W-:Y:S01]  /*1e90*/  @!P1 SYNCS.ARRIVE.TRANS64.A1T0 RZ, [UR6+0xa8], RZ ;  /* 0x0000a8ffffff99a7 */ /* 0x000fe20008100006 */
[----:B------:R-:W-:-:S06]  /*1ea0*/  UISETP.GT.AND UP0, UPT, UR41, UR40, UPT ;  /* 0x000000282900728c */ /* 0x000fcc000bf04270 */
[----:B--2-4-:R1:W2:Y:S03]  /*1eb0*/  SYNCS.PHASECHK.TRANS64.TRYWAIT P0, [UR4+0x30], R0 ;  /* 0x00003000ff0075a7 */ /* 0x0142a60008001104 */
[----:B------:R-:W-:Y:S05]  /*1ec0*/  BRA.U !UP0, `(.L_x_32) ;  /* 0x0000000108c87547 */ /* 0x000fea000b800000 */
[----:B------:R-:W-:Y:S01]  /*1ed0*/  UIADD3 UR13, UPT, UPT, UR44, UR7, URZ ;  /* 0x000000072c0d7290 */ /* 0x000fe2000fffe0ff */
[----:B------:R-:W-:-:S11]  /*1ee0*/  UMOV UR4, UR5 ;  /* 0x0000000500047c82 */ /* 0x000fd60008000000 */
.L_x_38:
[----:B------:R-:W-:Y:S01]  /*1ef0*/  ULEA UR17, UR4, UR6, 0x3 ;  /* 0x0000000604117291 */ /* 0x000fe2000f8e18ff */
[----:B--2---:R-:W-:Y:S01]  /*1f00*/  @P3 MOV R2, 0x8000 ;  /* 0x0000800000023802 */ /* 0x004fe20000000f00 */
[----:B--2-4-:R-:W-:Y:S10]  /*1f10*/  @P0 BRA `(.L_x_33) ;  /* 0x00000000000c0947 */ /* 0x014ff40003800000 */
[----:B------:R-:W-:-:S04]  /*1f20*/  SHF.L.U32 R3, R12, 0x1f, RZ ;  /* 0x0000001f0c037819 */ /* 0x000fc800000006ff */
[----:B------:R-:W2:Y:S02]  /*1f30*/  SYNCS.PHASECHK.TRANS64.TRYWAIT P0, [UR17+0x30], R3 ;  /* 0x00003003ff0075a7 */ /* 0x000ea40008001111 */
[----:B--2---:R-:W-:Y:S05]  /*1f40*/  @!P0 BRA `(.L_x_34) ;  /* 0x0000007000508947 */ /* 0x004fea0003800000 */
.L_x_33:
[----:B------:R2:W-:Y:S01]  /*1f50*/  @P3 SYNCS.ARRIVE.TRANS64 RZ, [UR17], R2 ;  /* 0x00000002ffff39a7 */ /* 0x0005e20008000011 */
[----:B------:R-:W-:-:S04]  /*1f60*/  ULOP3.LUT UR5, UR25, 0x2, URZ, 0xfc, !UPT ;  /* 0x0000000219057892 */ /* 0x000fc8000f8efcff */
[----:B------:R-:W-:-:S09]  /*1f70*/  UISETP.NE.AND UP0, UPT, UR5, 0x2, UPT ;  /* 0x000000020500788c */ /* 0x000fd2000bf05270 */
[----:B------:R-:W-:Y:S05]  /*1f80*/  BRA.U UP0, `(.L_x_35) ;  /* 0x0000000100047547 */ /* 0x000fea000b800000 */
[----:B------:R-:W-:Y:S05]  /*1f90*/  BPT.TRAP 0x1 ;  /* 0x000000040000795c */ /* 0x000fea0000300000 */
.L_x_35:
[----:B------:R-:W-:Y:S04]  /*1fa0*/  BSSY.RECONVERGENT B0, `(.L_x_36) ;  /* 0x0000003000007945 */ /* 0x000fe80003800200 */
[----:B------:R-:W-:Y:S05]  /*1fb0*/  @!P2 BRA `(.L_x_37) ;  /* 0x000000000004a947 */ /* 0x000fea0003800000 */
[----:B------:R-:W-:Y:S05]  /*1fc0*/  BPT.TRAP 0x1 ;  /* 0x000000040000795c */ /* 0x000fea0000300000 */
.L_x_37:
[----:B------:R-:W-:Y:S05]  /*1fd0*/  BSYNC.RECONVERGENT B0 ;  /* 0x0000000000007941 */ /* 0x000fea0003800200 */
.L_x_36:
        /* <DEDUP_REMOVED lines=9> */
[----:B------:R-:W-:Y:S02]  /*2070*/  USHF.L.U32 UR18, UR7, 0x6, URZ ;  /* 0x0000000607127899 */ /* 0x000fe400080006ff */
[----:B------:R-:W-:Y:S01]  /*2080*/  UIADD3 UR7, UPT, UPT, UR7, 0x1, URZ ;  /* 0x0000000107077890 */ /* 0x000fe2000fffe0ff */
[----:B-1----:R-:W-:Y:S01]  /*2090*/  SHF.L.U32 R0, R12, 0x1f, RZ ;  /* 0x0000001f0c007819 */ /* 0x002fe200000006ff */
[----:B------:R-:W-:Y:S02]  /*20a0*/  UIADD3 UR22, UP1, UPT, UR26, 0x80, URZ ;  /* 0x000000801a167890 */ /* 0x000fe4000ff3e0ff */
[----:B------:R-:W-:Y:S01]  /*20b0*/  ULEA UR4, UR4, UR6, 0x1 ;  /* 0x0000000604047291 */ /* 0x000fe2000f8e08ff */
[----:B------:R3:W4:Y:S01]  /*20c0*/  SYNCS.PHASECHK.TRANS64.TRYWAIT P0, [UR8+0x30], R0 ;  /* 0x00003000ff0075a7 */ /* 0x0007220008001108 */
[----:B------:R-:W-:-:S02]  /*20d0*/  UIADD3.X UR15, UPT, UPT, URZ, UR27, URZ, UP0, !UPT ;  /* 0x0000001bff0f7290 */ /* 0x000fc400087fe4ff */
[----:B------:R-:W-:Y:S02]  /*20e0*/  UISETP.NE.AND UP0, UPT, UR7, UR13, UPT ;  /* 0x0000000d0700728c */ /* 0x000fe4000bf05270 */
[----:B------:R-:W-:Y:S02]  /*20f0*/  ULOP3.LUT UR17, UR17, 0xfefffff8, URZ, 0xc0, !UPT ;  /* 0xfefffff811117892 */ /* 0x000fe4000f8ec0ff */
[----:B------:R-:W-:Y:S02]  /*2100*/  UIADD3 UR16, UPT, UPT, UR16, 0x4300, URZ ;  /* 0x0000430010107890 */ /* 0x000fe4000fffe0ff */
[----:B------:R-:W-:Y:S02]  /*2110*/  UIADD3.X UR23, UPT, UPT, URZ, UR27, URZ, UP1, !UPT ;  /* 0x0000001bff177290 */ /* 0x000fe40008ffe4ff */
[----:B------:R-:W-:Y:S02]  /*2120*/  UIADD3 UR8, UPT, UPT, UR4, 0x10300, URZ ;  /* 0x0001030004087890 */ /* 0x000fe4000fffe0ff */
[----:B------:R-:W-:Y:S01]  /*2130*/  UPRMT UR4, URZ, 0x5410, UR21 ;  /* 0x00005410ff047896 */ /* 0x000fe20008000015 */
[----:B------:R-:W-:Y:S01]  /*2140*/  UMOV UR30, 0x0 ;  /* 0x00000000001e7882 */ /* 0x000fe20000000000 */
[----:B------:R-:W-:Y:S01]  /*2150*/  UMOV UR31, 0x10000000 ;  /* 0x10000000001f7882 */ /* 0x000fe20000000000 */
[----:B------:R-:W-:Y:S01]  /*2160*/  UMOV UR19, UR35 ;  /* 0x0000002300137c82 */ /* 0x000fe20008000000 */
[----:B------:R-:W-:Y:S01]  /*2170*/  UMOV UR20, UR36 ;  /* 0x0000002400147c82 */ /* 0x000fe20008000000 */
[----:B------:R-:W-:Y:S01]  /*2180*/  UMOV UR12, UR36 ;  /* 0x00000024000c7c82 */ /* 0x000fe20008000000 */
[----:B------:R-:W-:Y:S01]  /*2190*/  UMOV UR9, UR17 ;  /* 0x0000001100097c82 */ /* 0x000fe20008000000 */
[----:B------:R-:W-:Y:S01]  /*21a0*/  UMOV UR10, UR18 ;  /* 0x00000012000a7c82 */ /* 0x000fe20008000000 */
[----:B------:R-:W-:Y:S01]  /*21b0*/  UTMALDG.3D.2CTA [UR16], [UR22], desc[UR30] ;  /* 0x00001e10160075b4 */ /* 0x000fe20008211000 */
[----:B------:R1:W-:Y:S02]  /*21c0*/  UTMALDG.3D.MULTICAST.2CTA [UR8], [UR14], UR4, desc[UR30] ;  /* 0x00001e080e0073b4 */ /* 0x0003e40008211804 */
[----:B-1----:R-:W-:Y:S01]  /*21d0*/  UMOV UR4, UR5 ;  /* 0x0000000500047c82 */ /* 0x002fe20008000000 */
[----:B---3--:R-:W-:Y:S05]  /*21e0*/  BRA.U UP0, `(.L_x_38) ;  /* 0xfffffffd00407547 */ /* 0x008fea000b83ffff */
.L_x_32:
[C---:B------:R-:W-:Y:S01]  /*21f0*/  LEA R3, R11.reuse, UR6, 0x3 ;  /* 0x000000060b037c11 */ /* 0x040fe2000f8e18ff */
[----:B------:R-:W-:Y:S01]  /*2200*/  NOP ;  /* 0x0000000000007918 */ /* 0x000fe20000000000 */
[----:B-1----:R-:W-:Y:S02]  /*2210*/  SHF.L.U32 R0, R10, 0x1f, RZ ;  /* 0x0000001f0a007819 */ /* 0x002fe400000006ff */
[----:B------:R-:W-:Y:S02]  /*2220*/  LEA R4, R11, UR6, 0x4 ;  /* 0x000000060b047c11 */ /* 0x000fe4000f8e20ff */
[----:B--2-4-:R-:W1:Y:S02]  /*2230*/  SYNCS.PHASECHK.TRANS64.TRYWAIT P0, [R3+URZ+0xb0], R0 ;  /* 0x0000b000030075a7 */ /* 0x014e6400080011ff */
[----:B-1----:R-:W-:Y:S05]  /*2240*/  @!P0 BRA `(.L_x_39) ;  /* 0x0000006c00a88947 */ /* 0x002fea0003800000 */
.L_x_154:
[----:B------:R-:W2:Y:S01]  /*2250*/  LDS.128 R4, [R4+0x140] ;  /* 0x0001400004047984 */ /* 0x000ea20000000c00 */
[----:B------:R-:W-:Y:S01]  /*2260*/  UISETP.GE.AND UP0, UPT, UR45, 0x1, UPT ;  /* 0x000000012d00788c */ /* 0x000fe2000bf06270 */
[----:B------:R-:W-:Y:S01]  /*2270*/  @!PT LDS RZ, [RZ] ;  /* 0x00000000fffff984 */ /* 0x000fe20000000800 */
[----:B------:R-:W-:Y:S01]  /*2280*/  @!PT LDS RZ, [RZ] ;  /* 0x00000000fffff984 */ /* 0x000fe20000000800 */
[----:B------:R-:W-:Y:S01]  /*2290*/  @!PT LDS RZ, [RZ] ;  /* 0x00000000fffff984 */ /* 0x000fe20000000800 */
[----:B------:R-:W-:Y:S01]  /*22a0*/  @!PT LDS RZ, [RZ] ;  /* 0x00000000fffff984 */ /* 0x000fe20000000800 */
[----:B------:R3:W-:Y:S06]  /*22b0*/  MEMBAR.ALL.CTA ;  /* 0x0000000000007992 */ /* 0x0007ec0000008000 */
[----:B---3--:R-:W3:Y:S01]  /*22c0*/  FENCE.VIEW.ASYNC.S ;  /* 0x00000000000073c6 */ /* 0x008ee20000000000 */
[----:B--2---:R-:W-:-:S13]  /*22d0*/  LOP3.LUT P0, RZ, R6, 0x1, RZ, 0xc0, !PT ;  /* 0x0000000106ff7812 */ /* 0x004fda000780c0ff */
[----:B---3--:R-:W-:Y:S01]  /*22e0*/  VOTEU.ANY UP1, P0 ;  /* 0x0000000000ff7886 */ /* 0x008fe20000020100 */
[----:B------:R-:W-:-:S13]  /*22f0*/  PLOP3.LUT P0, PT, PT, PT, UP1, 0x80, 0x8 ;  /* 0x000000000008781c */ /* 0x000fda0003f0f018 */
[----:B-1----:R-:W-:Y:S02]  /*2300*/  @P0 LOP3.LUT R0, R5, 0xffff, RZ, 0xc0, !PT ;  /* 0x0000ffff05000812 */ /* 0x002fe400078ec0ff */
[----:B------:R-:W-:Y:S02]  /*2310*/  @P0 MOV R2, R4 ;  /* 0x0000000400020202 */ /* 0x000fe40000000f00 */
[----:B------:R-:W-:Y:S01]  /*2320*/  @P0 R2UR UR7, R0 ;  /* 0x00000000000702ca */ /* 0x000fe200000e0000 */
[----:B------:R-:W-:Y:S01]  /*2330*/  VIADD R0, R3, 0xc0 ;  /* 0x000000c003007836 */ /* 0x000fe20000000000 */
[----:B------:R-:W-:Y:S02]  /*2340*/  @P0 SHF.R.U32.HI R4, RZ, 0x10, R5 ;  /* 0x00000010ff040819 */ /* 0x000fe40000011605 */
[----:B------:R-:W-:Y:S02]  /*2350*/  @P0 R2UR UR8, R2 ;  /* 0x00000000020802ca */ /* 0x000fe400000e0000 */
[----:B------:R-:W-:-:S02]  /*2360*/  PRMT R0, RZ, 0x654, R0 ;  /* 0x00000654ff007816 */ /* 0x000fc40000000000 */
[----:B------:R-:W-:Y:S02]  /*2370*/  @P0 R2UR UR4, R4 ;  /* 0x00000000040402ca */ /* 0x000fe400000e0000 */
[----:B------:R1:W-:Y:S03]  /*2380*/  SYNCS.ARRIVE.TRANS64.RED.A1T0 RZ, [R0+URZ], RZ ;  /* 0x000000ff00ff79a7 */ /* 0x0003e600081004ff */
[----:B------:R-:W-:-:S04]  /*2390*/  @UP1 UMOV UR29, UR7 ;  /* 0x00000007001d1c82 */ /* 0x000fc80008000000 */
[----:B------:R-:W-:-:S04]  /*23a0*/  @UP1 UMOV UR37, UR8 ;  /* 0x0000000800251c82 */ /* 0x000fc80008000000 */
[----:B------:R-:W-:Y:S01]  /*23b0*/  @UP1 UMOV UR36, UR4 ;  /* 0x0000000400241c82 */ /* 0x000fe20008000000 */
[----:B------:R-:W-:Y:S05]  /*23c0*/  BRA.U !UP0, `(.L_x_40) ;  /* 0x0000000108d47547 */ /* 0x000fea000b800000 */
[----:B------:R-:W2:Y:S01]  /*23d0*/  LDCU.128 UR12, c[0x0][0xb10] ;  /* 0x00016200ff0c77ac */ /* 0x000ea20008000c00 */
[----:B------:R-:W3:Y:S01]  /*23e0*/  LDCU UR30, c[0x0][0xb20] ;  /* 0x00016400ff1e77ac */ /* 0x000ee20008000800 */
[----:B------:R-:W4:Y:S01]  /*23f0*/  LDCU UR20, c[0x0][0xb0c] ;  /* 0x00016180ff1477ac */ /* 0x000f220008000800 */
[----:B------:R-:W1:Y:S01]  /*2400*/  LDCU.64 UR10, c[0x0][0xb28] ;  /* 0x00016500ff0a77ac */ /* 0x000e620008000a00 */
[----:B------:R-:W-:Y:S02]  /*2410*/  UISETP.NE.AND UP3, UPT, UR45, 0x1, UPT ;  /* 0x000000012d00788c */ /* 0x000fe4000bf65270 */
[----:B--2---:R-:W-:Y:S02]  /*2420*/  UIMAD.WIDE.U32 UR16, UR38, UR15, URZ ;  /* 0x0000000f261072a5 */ /* 0x004fe4000f8e00ff */
[----:B------:R-:W-:Y:S02]  /*2430*/  UIMAD.WIDE.U32 UR8, UR39, UR12, URZ ;  /* 0x0000000c270872a5 */ /* 0x000fe4000f8e00ff */
[----:B------:R-:W-:-:S02]  /*2440*/  UISETP.NE.AND UP0, UPT, UR14, 0x1, UPT ;  /* 0x000000010e00788c */ /* 0x000fc4000bf05270 */
[----:B------:R-:W-:Y:S01]  /*2450*/  UIMAD.WIDE.U32 UR22, UR29, UR15, URZ ;  /* 0x0000000f1d1672a5 */ /* 0x000fe2000f8e00ff */
[----:B------:R-:W-:Y:S02]  /*2460*/  UMOV UR16, UR17 ;  /* 0x0000001100107c82 */ /* 0x000fe40008000000 */
[----:B------:R-:W-:Y:S01]  /*2470*/  UMOV UR8, UR9 ;  /* 0x0000000900087c82 */ /* 0x000fe20008000000 */
[----:B---3--:R-:W-:Y:S02]  /*2480*/  USHF.R.U32.HI UR16, URZ, UR30, UR16 ;  /* 0x0000001eff107299 */ /* 0x008fe40008011610 */
[----:B----4-:R-:W-:Y:S02]  /*2490*/  UISETP.NE.AND UP2, UPT, UR20, 0x1, UPT ;  /* 0x000000011400788c */ /* 0x010fe4000bf45270 */
[----:B------:R-:W-:Y:S02]  /*24a0*/  USHF.R.U32.HI UR8, URZ, UR13, UR8 ;  /* 0x0000000dff087299 */ /* 0x000fe40008011608 */
[----:B------:R-:W-:-:S02]  /*24b0*/  USEL UR7, UR38, UR16, !UP0 ;  /* 0x0000001026077287 */ /* 0x000fc4000c000000 */
[----:B------:R-:W-:Y:S02]  /*24c0*/  USEL UR8, UR39, UR8, !UP2 ;  /* 0x0000000827087287 */ /* 0x000fe4000d000000 */
[----:B-1----:R-:W-:Y:S01]  /*24d0*/  UIMAD.WIDE.U32 UR16, UR7, UR10, URZ ;  /* 0x0000000a071072a5 */ /* 0x002fe2000f8e00ff */
[----:B------:R-:W-:Y:S01]  /*24e0*/  UMOV UR4, UR23 ;  /* 0x0000001700047c82 */ /* 0x000fe20008000000 */
[----:B------:R-:W-:Y:S02]  /*24f0*/  UIMAD.WIDE.U32 UR18, UR37, UR12, URZ ;  /* 0x0000000c251272a5 */ /* 0x000fe4000f8e00ff */
[----:B------:R-:W-:-:S03]  /*2500*/  UIMAD.WIDE.U32 UR22, UR8, UR10, URZ ;  /* 0x0000000a081672a5 */ /* 0x000fc6000f8e00ff */
[----:B------:R-:W-:Y:S01]  /*2510*/  UMOV UR16, UR17 ;  /* 0x0000001100107c82 */ /* 0x000fe20008000000 */
[----:B------:R-:W-:Y:S02]  /*2520*/  USHF.R.U32.HI UR4, URZ, UR30, UR4 ;  /* 0x0000001eff047299 */ /* 0x000fe40008011604 */
[----:B------:R-:W-:Y:S01]  /*2530*/  @UP3 USHF.R.U32.HI UR7, URZ, UR11, UR16 ;  /* 0x0000000bff073299 */ /* 0x000fe20008011610 */
[----:B------:R-:W-:Y:S01]  /*2540*/  UMOV UR18, UR19 ;  /* 0x0000001300127c82 */ /* 0x000fe20008000000 */
[----:B------:R-:W-:Y:S01]  /*2550*/  UMOV UR22, UR23 ;  /* 0x0000001700167c82 */ /* 0x000fe20008000000 */
[----:B------:R-:W-:Y:S02]  /*2560*/  USHF.R.U32.HI UR13, URZ, UR13, UR18 ;  /* 0x0000000dff0d7299 */ /* 0x000fe40008011612 */
[----:B------:R-:W-:Y:S02]  /*2570*/  USEL UR4, UR29, UR4, !UP0 ;  /* 0x000000041d047287 */ /* 0x000fe4000c000000 */
[----:B------:R-:W-:-:S02]  /*2580*/  @UP3 USHF.R.U32.HI UR8, URZ, UR11, UR22 ;  /* 0x0000000bff083299 */ /* 0x000fc40008011616 */
[----:B------:R-:W-:Y:S02]  /*2590*/  UIMAD UR9, UR45, UR7, URZ ;  /* 0x000000072d0972a4 */ /* 0x000fe4000f8e02ff */
[----:B------:R-:W-:Y:S02]  /*25a0*/  USEL UR7, UR37, UR13, !UP2 ;  /* 0x0000000d25077287 */ /* 0x000fe4000d000000 */
[----:B------:R-:W-:Y:S02]  /*25b0*/  UIMAD UR12, UR45, UR8, URZ ;  /* 0x000000082d0c72a4 */ /* 0x000fe4000f8e02ff */
[----:B------:R-:W-:Y:S02]  /*25c0*/  UISETP.GE.AND UP0, UPT, UR4, UR9, UPT ;  /* 0x000000090400728c */ /* 0x000fe4000bf06270 */
[----:B------:R-:W-:Y:S02]  /*25d0*/  UIMAD.WIDE.U32 UR16, UR4, UR10, URZ ;  /* 0x0000000a041072a5 */ /* 0x000fe4000f8e00ff */
[----:B------:R-:W-:-:S02]  /*25e0*/  UISETP.GE.OR UP0, UPT, UR7, UR12, UP0 ;  /* 0x0000000c0700728c */ /* 0x000fc40008706670 */
        /* <DEDUP_REMOVED lines=19> */
.L_x_40:
[----:B------:R-:W2:Y:S02]  /*2720*/  LDCU UR4, c[0x0][0xb30] ;  /* 0x00016600ff0477ac */ /* 0x000ea40008000800 */
[----:B--2---:R-:W-:-:S09]  /*2730*/  UISETP.NE.AND UP0, UPT, UR4, 0x1, UPT ;  /* 0x000000010400788c */ /* 0x004fd2000bf05270 */
[----:B------:R-:W-:Y:S05]  /*2740*/  BRA.U UP0, `(.L_x_41) ;  /* 0x0000000100447547 */ /* 0x000fea000b800000 */
[----:B------:R-:W2:Y:S01]  /*2750*/  LDCU.128 UR12, c[0x0][0xb10] ;  /* 0x00016200ff0c77ac */ /* 0x000ea20008000c00 */
[----:B------:R-:W3:Y:S01]  /*2760*/  LDCU UR16, c[0x0][0xb0c] ;  /* 0x00016180ff1077ac */ /* 0x000ee20008000800 */
[----:B------:R-:W4:Y:S01]  /*2770*/  LDCU UR17, c[0x0][0xb20] ;  /* 0x00016400ff1177ac */ /* 0x000f220008000800 */
[----:B--2---:R-:W-:Y:S02]  /*2780*/  UIMAD.WIDE.U32 UR10, UR37, UR12, URZ ;  /* 0x0000000c250a72a5 */ /* 0x004fe4000f8e00ff */
[----:B------:R-:W-:Y:S02]  /*2790*/  UIMAD.WIDE.U32 UR8, UR29, UR15, URZ ;  /* 0x0000000f1d0872a5 */ /* 0x000fe4000f8e00ff */
[----:B---3--:R-:W-:Y:S02]  /*27a0*/  UISETP.NE.AND UP2, UPT, UR16, 0x1, UPT ;  /* 0x000000011000788c */ /* 0x008fe4000bf45270 */
[----:B------:R-:W-:Y:S01]  /*27b0*/  UISETP.NE.AND UP0, UPT, UR14, 0x1, UPT ;  /* 0x000000010e00788c */ /* 0x000fe2000bf05270 */
[----:B------:R-:W-:-:S02]  /*27c0*/  UMOV UR7, UR11 ;  /* 0x0000000b00077c82 */ /* 0x000fc40008000000 */
[----:B------:R-:W-:Y:S01]  /*27d0*/  UMOV UR4, UR9 ;  /* 0x0000000900047c82 */ /* 0x000fe20008000000 */
[----:B------:R-:W-:Y:S02]  /*27e0*/  USHF.R.U32.HI UR7, URZ, UR13, UR7 ;  /* 0x0000000dff077299 */ /* 0x000fe40008011607 */
[----:B----4-:R-:W-:Y:S02]  /*27f0*/  USHF.R.U32.HI UR4, URZ, UR17, UR4 ;  /* 0x00000011ff047299 */ /* 0x010fe40008011604 */
[----:B------:R-:W-:Y:S02]  /*2800*/  USEL UR7, UR37, UR7, !UP2 ;  /* 0x0000000725077287 */ /* 0x000fe4000d000000 */
[----:B------:R-:W-:-:S04]  /*2810*/  USEL UR4, UR29, UR4, !UP0 ;  /* 0x000000041d047287 */ /* 0x000fc8000c000000 */
[----:B------:R-:W-:Y:S02]  /*2820*/  UIADD3 UR8, UPT, UPT, UR7, -UR4, URZ ;  /* 0x8000000407087290 */ /* 0x000fe4000fffe0ff */
[----:B------:R-:W-:Y:S02]  /*2830*/  UIADD3 UR4, UPT, UPT, -UR7, UR4, URZ ;  /* 0x0000000407047290 */ /* 0x000fe4000fffe1ff */
[----:B------:R-:W-:Y:S02]  /*2840*/  UIMAD UR29, UR8, UR14, UR29 ;  /* 0x0000000e081d72a4 */ /* 0x000fe4000f8e021d */
[----:B------:R-:W-:-:S12]  /*2850*/  UIMAD UR37, UR4, UR16, UR37 ;  /* 0x00000010042572a4 */ /* 0x000fd8000f8e0225 */
.L_x_41:
[----:B------:R-:W-:Y:S01]  /*2860*/  VIADD R11, R11, 0x1 ;  /* 0x000000010b0b7836 */ /* 0x000fe20000000000 */
[----:B------:R-:W-:Y:S01]  /*2870*/  R2UR UR4, R50 ;  /* 0x00000000320472ca */ /* 0x000fe200000e0000 */
[----:B------:R-:W-:Y:S01]  /*2880*/  UIADD3 UR31, UPT, UPT, UR37, UR63, URZ ;  /* 0x0000003f251f7290 */ /* 0x000fe2000fffe0ff */
[----:B------:R-:W-:Y:S02]  /*2890*/  PLOP3.LUT P1, PT, PT, PT, PT, 0x80, 0x8 ;  /* 0x000000000008781c */ /* 0x000fe40003f2f070 */
[----:B------:R-:W-:-:S04]  /*28a0*/  ISETP.NE.AND P0, PT, R11, 0x2, PT ;  /* 0x000000020b00780c */ /* 0x000fc80003f05270 */
[----:B-1----:R-:W-:Y:S02]  /*28b0*/  SEL R0, RZ, 0x1, P0 ;  /* 0x00000001ff007807 */ /* 0x002fe40000000000 */
[----:B------:R-:W-:Y:S02]  /*28c0*/  SEL R11, R11, RZ, P0 ;  /* 0x000000ff0b0b7207 */ /* 0x000fe40000000000 */
[----:B------:R-:W-:Y:S01]  /*28d0*/  LOP3.LUT R10, R10, R0, RZ, 0x3c, !PT ;  /* 0x000000000a0a7212 */ /* 0x000fe200078e3cff */
[----:B------:R-:W-:Y:S01]  /*28e0*/  UIADD3 UR30, UPT, UPT, UR29, UR4, URZ ;  /* 0x000000041d1e7290 */ /* 0x000fe2000fffe0ff */
[----:B------:R-:W-:Y:S11]  /*28f0*/  BRA.U UP1, `(.L_x_42) ;  /* 0xfffffff101247547 */ /* 0x000ff6000b83ffff */
[----:B------:R-:W-:Y:S01]  /*2900*/  UIADD3 UR7, UPT, UPT, UR6, 0x30, URZ ;  /* 0x0000003006077890 */ /* 0x000fe2000fffe0ff */
[----:B------:R-:W-:-:S03]  /*2910*/  SHF.L.U32 R2, R12, 0x1f, RZ ;  /* 0x0000001f0c027819 */ /* 0x000fc600000006ff */
[----:B------:R-:W-:-:S09]  /*2920*/  ULEA UR4, UR5, UR7, 0x3 ;  /* 0x0000000705047291 */ /* 0x000fd2000f8e18ff */
[----:B------:R-:W1:Y:S02]  /*2930*/  SYNCS.PHASECHK.TRANS64.TRYWAIT P0, [UR4], R2 ;  /* 0x00000002ff0075a7 */ /* 0x000e640008001104 */
[----:B-1----:R-:W-:Y:S05]  /*2940*/  @!P0 BRA `(.L_x_43) ;  /* 0x0000006400fc8947 */ /* 0x002fea0003800000 */
.L_x_156:
[----:B------:R-:W-:-:S04]  /*2950*/  UIADD3 UR4, UPT, UPT, UR5, 0x1, URZ ;  /* 0x0000000105047890 */ /* 0x000fc8000fffe0ff */
[----:B------:R-:W-:-:S04]  /*2960*/  UISETP.NE.AND UP0, UPT, UR4, 0x6, UPT ;  /* 0x000000060400788c */ /* 0x000fc8000bf05270 */
[----:B------:R-:W-:Y:S02]  /*2970*/  USEL UR6, URZ, 0x1, UP0 ;  /* 0x00000001ff067887 */ /* 0x000fe40008000000 */
[----:B------:R-:W-:-:S04]  /*2980*/  USEL UR4, UR4, URZ, UP0 ;  /* 0x000000ff04047287 */ /* 0x000fc80008000000 */
[----:B------:R-:W-:Y:S01]  /*2990*/  ULEA UR5, UR4, UR7, 0x3 ;  /* 0x0000000704057291 */ /* 0x000fe2000f8e18ff */
[----:B-1----:R-:W-:-:S04]  /*29a0*/  LOP3.LUT R2, R12, UR6, RZ, 0x3c, !PT ;  /* 0x000000060c027c12 */ /* 0x002fc8000f8e3cff */
[----:B------:R-:W-:-:S04]  /*29b0*/  SHF.L.U32 R3, R2, 0x1f, RZ ;  /* 0x0000001f02037819 */ /* 0x000fc800000006ff */
[----:B------:R-:W1:Y:S02]  /*29c0*/  SYNCS.PHASECHK.TRANS64.TRYWAIT P0, [UR5], R3 ;  /* 0x00000003ff0075a7 */ /* 0x000e640008001105 */
[----:B-1----:R-:W-:Y:S05]  /*29d0*/  @!P0 BRA `(.L_x_44) ;  /* 0x0000006400f08947 */ /* 0x002fea0003800000 */
.L_x_158:
[----:B------:R-:W-:-:S04]  /*29e0*/  UIADD3 UR4, UPT, UPT, UR4, 0x1, URZ ;  /* 0x0000000104047890 */ /* 0x000fc8000fffe0ff */
[----:B------:R-:W-:-:S04]  /*29f0*/  UISETP.NE.AND UP0, UPT, UR4, 0x6, UPT ;  /* 0x000000060400788c */ /* 0x000fc8000bf05270 */
[----:B------:R-:W-:Y:S02]  /*2a00*/  USEL UR6, URZ, 0x1, UP0 ;  /* 0x00000001ff067887 */ /* 0x000fe40008000000 */
[----:B------:R-:W-:-:S04]  /*2a10*/  USEL UR4, UR4, URZ, UP0 ;  /* 0x000000ff04047287 */ /* 0x000fc80008000000 */
[----:B------:R-:W-:Y:S01]  /*2a20*/  ULEA UR5, UR4, UR7, 0x3 ;  /* 0x0000000704057291 */ /* 0x000fe2000f8e18ff */
[----:B------:R-:W-:-:S04]  /*2a30*/  LOP3.LUT R2, R2, UR6, RZ, 0x3c, !PT ;  /* 0x0000000602027c12 */ /* 0x000fc8000f8e3cff */
[----:B-1----:R-:W-:-:S04]  /*2a40*/  SHF.L.U32 R3, R2, 0x1f, RZ ;  /* 0x0000001f02037819 */ /* 0x002fc800000006ff */
[----:B------:R-:W1:Y:S02]  /*2a50*/  SYNCS.PHASECHK.TRANS64.TRYWAIT P0, [UR5], R3 ;  /* 0x00000003ff0075a7 */ /* 0x000e640008001105 */
[----:B-1----:R-:W-:Y:S05]  /*2a60*/  @!P0 BRA `(.L_x_45) ;  /* 0x0000006400e48947 */ /* 0x002fea0003800000 */
.L_x_160:
        /* <DEDUP_REMOVED lines=9> */
.L_x_162:
        /* <DEDUP_REMOVED lines=9> */
.L_x_164:
[----:B------:R-:W-:-:S04]  /*2b90*/  UIADD3 UR4, UPT, UPT, UR4, 0x1, URZ ;  /* 0x0000000104047890 */ /* 0x000fc8000fffe0ff */
[----:B------:R-:W-:-:S04]  /*2ba0*/  UISETP.NE.AND UP0, UPT, UR4, 0x6, UPT ;  /* 0x000000060400788c */ /* 0x000fc8000bf05270 */
[----:B------:R-:W-:Y:S02]  /*2bb0*/  USEL UR5, URZ, 0x1, UP0 ;  /* 0x00000001ff057887 */ /* 0x000fe40008000000 */
[----:B------:R-:W-:-:S04]  /*2bc0*/  USEL UR4, UR4, URZ, UP0 ;  /* 0x000000ff04047287 */ /* 0x000fc80008000000 */
[----:B------:R-:W-:Y:S01]  /*2bd0*/  ULEA UR4, UR4, UR7, 0x3 ;  /* 0x0000000704047291 */ /* 0x000fe2000f8e18ff */
[----:B------:R-:W-:-:S04]  /*2be0*/  LOP3.LUT R2, R2, UR5, RZ, 0x3c, !PT ;  /* 0x0000000502027c12 */ /* 0x000fc8000f8e3cff */
[----:B------:R-:W-:Y:S01]  /*2bf0*/  SHF.L.U32 R2, R2, 0x1f, RZ ;  /* 0x0000001f02027819 */ /* 0x000fe200000006ff */
[----:B-1----:R-:W-:-:S07]  /*2c00*/  IMAD.U32 R0, RZ, RZ, UR4 ;  /* 0x00000004ff007e24 */ /* 0x002fce000f8e00ff */
.L_x_48:
[----:B-1----:R1:W2:Y:S02]  /*2c10*/  SYNCS.PHASECHK.TRANS64.TRYWAIT P0, [R0+URZ], R2 ;  /* 0x00000002000075a7 */ /* 0x0022a400080011ff */
[----:B--2---:R-:W-:Y:S05]  /*2c20*/  @!P0 NANOSLEEP.SYNCS 0x989680 ;  /* 0x009896800000895d */ /* 0x004fea0003900000 */
[----:B------:R-:W2:Y:S02]  /*2c30*/  @!P0 SYNCS.PHASECHK.TRANS64 P0, [R0+URZ], R2 ;  /* 0x00000002000085a7 */ /* 0x000ea400080010ff */
[----:B--2---:R-:W-:Y:S05]  /*2c40*/  @P0 EXIT ;  /* 0x000000000000094d */ /* 0x004fea0003800000 */
[----:B------:R-:W-:Y:S05]  /*2c50*/  BRA `(.L_x_48) ;  /* 0xfffffffc00ec7947 */ /* 0x000fea000383ffff */
.L_x_22:
[----:B------:R-:W-:-:S04]  /*2c60*/  UISETP.NE.AND UP0, UPT, UR47, URZ, UPT ;  /* 0x000000ff2f00728c */ /* 0x000fc8000bf05270 */
[----:B------:R-:W-:-:S09]  /*2c70*/  UISETP.NE.OR UP0, UPT, UR18, 0x1, UP0 ;  /* 0x000000011200788c */ /* 0x000fd20008705670 */
[----:B------:R-:W-:Y:S05]  /*2c80*/  BRA.U UP0, `(.L_x_49) ;  /* 0x0000000500487547 */ /* 0x000fea000b800000 */
[----:B------:R-:W-:Y:S01]  /*2c90*/  ISETP.GE.U32.AND P2, PT, R0, 0x4, PT ;  /* 0x000000040000780c */ /* 0x000fe20003f46070 */
[----:B------:R-:W-:Y:S01]  /*2ca0*/  IMAD.MOV.U32 R12, RZ, RZ, 0x1 ;  /* 0x00000001ff0c7424 */ /* 0x000fe200078e00ff */
[----:B------:R-:W-:Y:S02]  /*2cb0*/  CS2R R10, SRZ ;  /* 0x00000000000a7805 */ /* 0x000fe4000001ff00 */
[----:B------:R-:W-:Y:S01]  /*2cc0*/  CS2R R8, SRZ ;  /* 0x0000000000087805 */ /* 0x000fe2000001ff00 */
[----:B------:R-:W-:Y:S01]  /*2cd0*/  UMOV UR6, 0x400 ;  /* 0x0000040000067882 */ /* 0x000fe20000000000 */
[----:B------:R-:W-:Y:S01]  /*2ce0*/  UMOV UR5, URZ ;  /* 0x000000ff00057c82 */ /* 0x000fe20008000000 */
[----:B------:R-:W-:-:S12]  /*2cf0*/  ULEA UR6, UR47, UR6, 0x18 ;  /* 0x000000062f067291 */ /* 0x000fd8000f8ec0ff */
.L_x_53:
[----:B------:R-:W-:Y:S02]  /*2d00*/  LEA R2, R8, UR6, 0x3 ;  /* 0x0000000608027c11 */ /* 0x000fe4000f8e18ff */
[----:B------:R-:W-:-:S03]  /*2d10*/  SHF.L.U32 R4, R9, 0x1f, RZ ;  /* 0x0000001f09047819 */ /* 0x000fc600000006ff */
[----:B------:R-:W-:Y:S01]  /*2d20*/  VIADD R5, R2, 0x120 ;  /* 0x0000012002057836 */ /* 0x000fe20000000000 */
[----:B------:R-:W2:Y:S02]  /*2d30*/  SYNCS.PHASECHK.TRANS64.TRYWAIT P0, [R2+URZ+0x110], R4 ;  /* 0x00011004020075a7 */ /* 0x000ea400080011ff */
[----:B--2---:R-:W-:Y:S05]  /*2d40*/  @!P0 BRA `(.L_x_50) ;  /* 0x0000006400748947 */ /* 0x004fea0003800000 */
.L_x_165:
[----:B------:R-:W-:Y:S01]  /*2d50*/  ULEA UR4, UR5, UR6, 0x3 ;  /* 0x0000000605047291 */ /* 0x000fe2000f8e18ff */
[----:B--2---:R-:W-:Y:S01]  /*2d60*/  PRMT R2, RZ, 0x654, R5 ;  /* 0x00000654ff027816 */ /* 0x004fe20000000005 */
[----:B------:R-:W-:Y:S01]  /*2d70*/  @!P2 IMAD.MOV.U32 R4, RZ, RZ, 0x10 ;  /* 0x00000010ff04a424 */ /* 0x000fe200078e00ff */
[----:B------:R-:W-:Y:S01]  /*2d80*/  SHF.L.U32 R5, R12, 0x1f, RZ ;  /* 0x0000001f0c057819 */ /* 0x000fe200000006ff */
[----:B------:R-:W-:Y:S01]  /*2d90*/  UIADD3 UR7, UPT, UPT, UR4, 0xb0, URZ ;  /* 0x000000b004077890 */ /* 0x000fe2000fffe0ff */
[----:B------:R2:W-:Y:S05]  /*2da0*/  SYNCS.ARRIVE.TRANS64.RED.A1T0 RZ, [R2+URZ], RZ ;  /* 0x000000ff02ff79a7 */ /* 0x0005ea00081004ff */
[----:B------:R-:W-:Y:S01]  /*2db0*/  IMAD.U32 R6, RZ, RZ, UR7 ;  /* 0x00000007ff067e24 */ /* 0x000fe2000f8e00ff */
[----:B------:R-:W3:Y:S04]  /*2dc0*/  SYNCS.PHASECHK.TRANS64.TRYWAIT P0, [UR4+0xc0], R5 ;  /* 0x0000c005ff0075a7 */ /* 0x000ee80008001104 */
[----:B------:R-:W-:Y:S01]  /*2dd0*/  PRMT R6, R0, 0x654, R6 ;  /* 0x0000065400067816 */ /* 0x000fe20000000006 */
[----:B--23--:R-:W-:Y:S06]  /*2de0*/  @!P0 BRA `(.L_x_51) ;  /* 0x0000006400608947 */ /* 0x00cfec0003800000 */
.L_x_167:
[----:B------:R-:W-:Y:S01]  /*2df0*/  ULEA UR8, UR5, UR6, 0x4 ;  /* 0x0000000605087291 */ /* 0x000fe2000f8e20ff */
[----:B------:R-:W-:Y:S01]  /*2e00*/  SEL R3, R6, R3, !P2 ;  /* 0x0000000306037207 */ /* 0x000fe20005000000 */
[----:B------:R-:W-:Y:S01]  /*2e10*/  UIADD3 UR9, UPT, UPT, UR4, 0xb0, URZ ;  /* 0x000000b004097890 */ /* 0x000fe2000fffe0ff */
[----:B--2---:R-:W-:Y:S01]  /*2e20*/  LEA R2, R11, UR6, 0x3 ;  /* 0x000000060b027c11 */ /* 0x004fe2000f8e18ff */
[----:B------:R-:W-:Y:S01]  /*2e30*/  UIADD3 UR8, UPT, UPT, UR8, 0x140, URZ ;  /* 0x0000014008087890 */ /* 0x000fe2000fffe0ff */
[----:B------:R2:W-:Y:S01]  /*2e40*/  @!P2 SYNCS.ARRIVE.TRANS64.RED RZ, [R3+URZ], R4 ;  /* 0x0000000403ffa9a7 */ /* 0x0005e200080004ff */
[----:B------:R-:W-:Y:S01]  /*2e50*/  UIADD3 UR4, UPT, UPT, UR5, 0x1, URZ ;  /* 0x0000000105047890 */ /* 0x000fe2000fffe0ff */
[----:B------:R-:W-:-:S03]  /*2e60*/  VIADD R8, R8, 0x1 ;  /* 0x0000000108087836 */ /* 0x000fc60000000000 */
[----:B------:R-:W-:Y:S02]  /*2e70*/  UISETP.NE.AND UP0, UPT, UR4, 0x2, UPT ;  /* 0x000000020400788c */ /* 0x000fe4000bf05270 */
[----:B------:R-:W-:Y:S01]  /*2e80*/  ISETP.NE.AND P0, PT, R8, 0x2, PT ;  /* 0x000000020800780c */ /* 0x000fe20003f05270 */
[----:B------:R-:W-:Y:S06]  /*2e90*/  UGETNEXTWORKID.BROADCAST [UR8], [UR9] ;  /* 0x00000000080073ca */ /* 0x000fec0008000100 */
[----:B------:R-:W-:Y:S02]  /*2ea0*/  USEL UR7, URZ, 0x1, UP0 ;  /* 0x00000001ff077887 */ /* 0x000fe40008000000 */
[----:B------:R-:W-:-:S04]  /*2eb0*/  USEL UR5, UR4, URZ, UP0 ;  /* 0x000000ff04057287 */ /* 0x000fc80008000000 */
[----:B------:R-:W-:Y:S02]  /*2ec0*/  LOP3.LUT R12, R12, UR7, RZ, 0x3c, !PT ;  /* 0x000000070c0c7c12 */ /* 0x000fe4000f8e3cff */
[----:B--2---:R-:W-:-:S04]  /*2ed0*/  SHF.L.U32 R4, R10, 0x1f, RZ ;  /* 0x0000001f0a047819 */ /* 0x004fc800000006ff */
[----:B------:R-:W2:Y:S02]  /*2ee0*/  SYNCS.PHASECHK.TRANS64.TRYWAIT P1, [R2+URZ+0xb0], R4 ;  /* 0x0000b004020075a7 */ /* 0x000ea400080211ff */
[----:B--2---:R-:W-:Y:S05]  /*2ef0*/  @!P1 BRA `(.L_x_52) ;  /* 0x0000006400349947 */ /* 0x004fea0003800000 */
.L_x_168:
[C---:B--2---:R-:W-:Y:S01]  /*2f00*/  LEA R4, R11.reuse, UR6, 0x4 ;  /* 0x000000060b047c11 */ /* 0x044fe2000f8e20ff */
[----:B------:R-:W-:Y:S01]  /*2f10*/  VIADD R2, R2, 0xc0 ;  /* 0x000000c002027836 */ /* 0x000fe20000000000 */
[----:B------:R-:W-:Y:S01]  /*2f20*/  SEL R8, R8, RZ, P0 ;  /* 0x000000ff08087207 */ /* 0x000fe20000000000 */
[----:B------:R-:W-:-:S03]  /*2f30*/  VIADD R11, R11, 0x1 ;  /* 0x000000010b0b7836 */ /* 0x000fc60000000000 */
[----:B------:R-:W2:Y:S01]  /*2f40*/  LDS.128 R4, [R4+0x140] ;  /* 0x0001400004047984 */ /* 0x000ea20000000c00 */
[----:B------:R-:W-:Y:S02]  /*2f50*/  PRMT R2, RZ, 0x654, R2 ;  /* 0x00000654ff027816 */ /* 0x000fe40000000002 */
[C---:B------:R-:W-:Y:S01]  /*2f60*/  ISETP.NE.AND P1, PT, R11.reuse, 0x2, PT ;  /* 0x000000020b00780c */ /* 0x040fe20003f25270 */
[----:B------:R-:W-:Y:S01]  /*2f70*/  @!PT LDS RZ, [RZ] ;  /* 0x00000000fffff984 */ /* 0x000fe20000000800 */
[----:B------:R-:W-:Y:S01]  /*2f80*/  @!PT LDS RZ, [RZ] ;  /* 0x00000000fffff984 */ /* 0x000fe20000000800 */
[----:B------:R-:W-:Y:S01]  /*2f90*/  @!PT LDS RZ, [RZ] ;  /* 0x00000000fffff984 */ /* 0x000fe20000000800 */
[----:B------:R-:W-:Y:S01]  /*2fa0*/  @!PT LDS RZ, [RZ] ;  /* 0x00000000fffff984 */ /* 0x000fe20000000800 */
[----:B------:R3:W-:Y:S06]  /*2fb0*/  MEMBAR.ALL.CTA ;  /* 0x0000000000007992 */ /* 0x0007ec0000008000 */
[----:B---3--:R-:W3:Y:S01]  /*2fc0*/  FENCE.VIEW.ASYNC.S ;  /* 0x00000000000073c6 */ /* 0x008ee20000000000 */
[----:B------:R-:W-:Y:S01]  /*2fd0*/  SEL R11, R11, RZ, P1 ;  /* 0x000000ff0b0b7207 */ /* 0x000fe20000800000 */
[----:B---3--:R3:W-:Y:S01]  /*2fe0*/  SYNCS.ARRIVE.TRANS64.RED.A1T0 RZ, [R2+URZ], RZ ;  /* 0x000000ff02ff79a7 */ /* 0x0087e200081004ff */
[----:B--2---:R-:W-:-:S02]  /*2ff0*/  LOP3.LUT P3, RZ, R6, 0x1, RZ, 0xc0, !PT ;  /* 0x0000000106ff7812 */ /* 0x004fc4000786c0ff */
[----:B------:R-:W-:-:S04]  /*3000*/  SEL R4, RZ, 0x1, P1 ;  /* 0x00000001ff047807 */ /* 0x000fc80000800000 */
[----:B------:R-:W-:Y:S02]  /*3010*/  LOP3.LUT R10, R10, R4, RZ, 0x3c, !PT ;  /* 0x000000040a0a7212 */ /* 0x000fe400078e3cff */
[----:B---3--:R-:W-:-:S04]  /*3020*/  SEL R2, RZ, 0x1, P0 ;  /* 0x00000001ff027807 */ /* 0x008fc80000000000 */
[----:B------:R-:W-:Y:S01]  /*3030*/  LOP3.LUT R9, R9, R2, RZ, 0x3c, !PT ;  /* 0x0000000209097212 */ /* 0x000fe200078e3cff */
[----:B------:R-:W-:Y:S06]  /*3040*/  @P3 BRA `(.L_x_53) ;  /* 0xfffffffc002c3947 */ /* 0x000fec000383ffff */
[----:B------:R-:W-:Y:S01]  /*3050*/  ULEA UR4, UR5, UR6, 0x3 ;  /* 0x0000000605047291 */ /* 0x000fe2000f8e18ff */
[----:B------:R-:W-:-:S08]  /*3060*/  SHF.L.U32 R2, R12, 0x1f, RZ ;  /* 0x0000001f0c027819 */ /* 0x000fd000000006ff */
[----:B------:R-:W2:Y:S02]  /*3070*/  SYNCS.PHASECHK.TRANS64 P0, [UR4+0xc0], R2 ;  /* 0x0000c002ff0075a7 */ /* 0x000ea40008001004 */
[----:B--2---:R-:W-:Y:S05]  /*3080*/  @P0 BRA `(.L_x_54) ;  /* 0x0000000000080947 */ /* 0x004fea0003800000 */
[----:B------:R-:W2:Y:S02]  /*3090*/  SYNCS.PHASECHK.TRANS64.TRYWAIT P0, [UR4+0xc0], R2 ;  /* 0x0000c002ff0075a7 */ /* 0x000ea40008001104 */
[----:B--2---:R-:W-:Y:S05]  /*30a0*/  @!P0 BRA `(.L_x_55) ;  /* 0x0000006000dc8947 */ /* 0x004fea0003800000 */
.L_x_54:
[----:B------:R-:W-:-:S04]  /*30b0*/  UIADD3 UR7, UPT, UPT, UR5, 0x1, URZ ;  /* 0x0000000105077890 */ /* 0x000fc8000fffe0ff */
[----:B------:R-:W-:-:S04]  /*30c0*/  UISETP.NE.AND UP0, UPT, UR7, 0x2, UPT ;  /* 0x000000020700788c */ /* 0x000fc8000bf05270 */
[----:B------:R-:W-:Y:S02]  /*30d0*/  USEL UR8, URZ, 0x1, UP0 ;  /* 0x00000001ff087887 */ /* 0x000fe40008000000 */
[----:B------:R-:W-:-:S04]  /*30e0*/  USEL UR7, UR7, URZ, UP0 ;  /* 0x000000ff07077287 */ /* 0x000fc80008000000 */
[----:B------:R-:W-:Y:S01]  /*30f0*/  ULEA UR7, UR7, UR6, 0x3 ;  /* 0x0000000607077291 */ /* 0x000fe2000f8e18ff */
[----:B--2---:R-:W-:-:S04]  /*3100*/  LOP3.LUT R2, R12, UR8, RZ, 0x3c, !PT ;  /* 0x000000080c027c12 */ /* 0x004fc8000f8e3cff */
[----:B------:R-:W-:-:S04]  /*3110*/  SHF.L.U32 R0, R2, 0x1f, RZ ;  /* 0x0000001f02007819 */ /* 0x000fc800000006ff */
[----:B------:R-:W2:Y:S02]  /*3120*/  SYNCS.PHASECHK.TRANS64 P0, [UR7+0xc0], R0 ;  /* 0x0000c000ff0075a7 */ /* 0x000ea40008001007 */
[----:B-12---:R-:W-:Y:S05]  /*3130*/  @P0 EXIT ;  /* 0x000000000000094d */ /* 0x006fea0003800000 */
[----:B------:R-:W-:Y:S02]  /*3140*/  SHF.L.U32 R2, R2, 0x1f, RZ ;  /* 0x0000001f02027819 */ /* 0x000fe400000006ff */
[----:B------:R-:W-:-:S07]  /*3150*/  MOV R0, UR7 ;  /* 0x0000000700007c02 */ /* 0x000fce0008000f00 */
.L_x_56:
[----:B-1----:R1:W2:Y:S02]  /*3160*/  SYNCS.PHASECHK.TRANS64.TRYWAIT P0, [R0+URZ+0xc0], R2 ;  /* 0x0000c002000075a7 */ /* 0x0022a400080011ff */
[----:B--2---:R-:W-:Y:S05]  /*3170*/  @!P0 NANOSLEEP.SYNCS 0x989680 ;  /* 0x009896800000895d */ /* 0x004fea0003900000 */
[----:B------:R-:W2:Y:S02]  /*3180*/  @!P0 SYNCS.PHASECHK.TRANS64 P0, [R0+URZ+0xc0], R2 ;  /* 0x0000c002000085a7 */ /* 0x000ea400080010ff */
[----:B--2---:R-:W-:Y:S05]  /*3190*/  @P0 EXIT ;  /* 0x000000000000094d */ /* 0x004fea0003800000 */
[----:B------:R-:W-:Y:S05]  /*31a0*/  BRA `(.L_x_56) ;  /* 0xfffffffc00ec7947 */ /* 0x000fea000383ffff */
.L_x_49:
[----:B------:R-:W-:Y:S05]  /*31b0*/  BRA.U UP5, `(.L_x_57) ;  /* 0x0000001105d87547 */ /* 0x000fea000b800000 */
[----:B------:R-:W-:Y:S01]  /*31c0*/  UMOV UR4, 0x40 ;  /* 0x0000004000047882 */ /* 0x000fe20000000000 */
[----:B------:R-:W-:Y:S01]  /*31d0*/  NOP ;  /* 0x0000000000007918 */ /* 0x000fe20000000000 */
[----:B------:R-:W-:Y:S01]  /*31e0*/  ULEA UR5, UR47, UR4, 0x18 ;  /* 0x000000042f057291 */ /* 0x000fe2000f8ec0ff */
[----:B------:R-:W-:Y:S02]  /*31f0*/  UMOV UR6, 0x400 ;  /* 0x0000040000067882 */ /* 0x000fe40000000000 */
[----:B------:R-:W-:-:S06]  /*3200*/  ULEA UR6, UR47, UR6, 0x18 ;  /* 0x000000062f067291 */ /* 0x000fcc000f8ec0ff */
[----:B------:R-:W2:Y:S02]  /*3210*/  LDS.U8 R0, [UR5+0x1c] ;  /* 0x00001c05ff007984 */ /* 0x000ea40008000000 */
[----:B--2---:R-:W-:-:S13]  /*3220*/  ISETP.NE.AND P0, PT, R0, RZ, PT ;  /* 0x000000ff0000720c */ /* 0x004fda0003f05270 */
[----:B------:R-:W-:Y:S05]  /*3230*/  @P0 BRA `(.L_x_58) ;  /* 0x0000000400080947 */ /* 0x000fea0003800000 */
[----:B------:R-:W-:Y:S02]  /*3240*/  UISETP.NE.U32.AND UP1, UPT, UR48, 0x1, UPT ;  /* 0x000000013000788c */ /* 0x000fe4000bf25070 */
[----:B------:R-:W-:-:S07]  /*3250*/  UIADD3 UR7, UPT, UPT, UR5, 0x8, URZ ;  /* 0x0000000805077890 */ /* 0x000fce000fffe0ff */
[----:B------:R-:W-:Y:S05]  /*3260*/  BRA.U !UP1, `(.L_x_59) ;  /* 0x00000001099c7547 */ /* 0x000fea000b800000 */
[----:B------:R-:W-:Y:S01]  /*3270*/  ELECT P0, URZ, PT ;  /* 0x0000000000ff782f */ /* 0x000fe20003800000 */
[----:B------:R-:W-:-:S12]  /*3280*/  BSSY B0, `(.L_x_59) ;  /* 0x0000025000007945 */ /* 0x000fd80003800000 */
[----:B------:R-:W-:Y:S05]  /*3290*/  @!P0 BRA `(.L_x_60) ;  /* 0x00000000008c8947 */ /* 0x000fea0003800000 */
[----:B------:R-:W-:-:S05]  /*32a0*/  UMOV UR4, 0x10 ;  /* 0x0000001000047882 */ /* 0x000fca0000000000 */
[----:B------:R-:W-:Y:S04]  /*32b0*/  DEPBAR.LE SB2, 0x36 ;  /* 0x0000ad800000791a */ /* 0x000fe80000000000 */
[----:B------:R-:W2:Y:S02]  /*32c0*/  UTCATOMSWS.2CTA.FIND_AND_SET.ALIGN UP0, UR4, UR4 ;  /* 0x00000004000475e3 */ /* 0x000ea40008200800 */
[----:B--2---:R-:W-:Y:S01]  /*32d0*/  MOV R10, UR4 ;  /* 0x00000004000a7c02 */ /* 0x004fe20008000f00 */
[----:B------:R-:W-:Y:S06]  /*32e0*/  BRA.U UP0, `(.L_x_61) ;  /* 0x0000000100187547 */ /* 0x000fec000b800000 */
.L_x_62:
[----:B------:R-:W-:Y:S05]  /*32f0*/  NANOSLEEP 0x64 ;  /* 0x000000640000795d */ /* 0x000fea0003800000 */
[----:B------:R-:W-:-:S05]  /*3300*/  UMOV UR4, 0x10 ;  /* 0x0000001000047882 */ /* 0x000fca0000000000 */
[----:B------:R-:W-:Y:S04]  /*3310*/  DEPBAR.LE SB2, 0x36 ;  /* 0x0000ad800000791a */ /* 0x000fe80000000000 */
[----:B------:R-:W2:Y:S02]  /*3320*/  UTCATOMSWS.2CTA.FIND_AND_SET.ALIGN UP0, UR4, UR4 ;  /* 0x00000004000475e3 */ /* 0x000ea40008200800 */
[----:B--2---:R-:W-:Y:S01]  /*3330*/  MOV R10, UR4 ;  /* 0x00000004000a7c02 */ /* 0x004fe20008000f00 */
[----:B------:R-:W-:Y:S05]  /*3340*/  BRA.U !UP0, `(.L_x_62) ;  /* 0xfffffffd08e87547 */ /* 0x000fea000b83ffff */
.L_x_61:
[----:B------:R-:W2:Y:S01]  /*3350*/  LDS R6, [UR5+0x10] ;  /* 0x00001005ff067984 */ /* 0x000ea20008000800 */
[----:B------:R-:W-:Y:S01]  /*3360*/  IMAD.U32 R0, RZ, RZ, UR6 ;  /* 0x00000006ff007e24 */ /* 0x000fe2000f8e00ff */
[----:B------:R-:W-:-:S03]  /*3370*/  MOV R4, UR49 ;  /* 0x0000003100047c02 */ /* 0x000fc60008000f00 */
[----:B------:R-:W-:Y:S01]  /*3380*/  VIADD R0, R0, 0x160 ;  /* 0x0000016000007836 */ /* 0x000fe20000000000 */
[----:B--2---:R-:W-:-:S04]  /*3390*/  SHF.L.U32 R6, R6, 0x1f, RZ ;  /* 0x0000001f06067819 */ /* 0x004fc800000006ff */
[----:B------:R-:W2:Y:S02]  /*33a0*/  SYNCS.PHASECHK.TRANS64.TRYWAIT P0, [UR5+0x8], R6 ;  /* 0x00000806ff0075a7 */ /* 0x000ea40008001105 */
[----:B--2---:R-:W-:Y:S05]  /*33b0*/  @P0 BRA `(.L_x_63) ;  /* 0x0000000000080947 */ /* 0x004fea0003800000 */
[----:B------:R-:W2:Y:S02]  /*33c0*/  SYNCS.PHASECHK.TRANS64.TRYWAIT P0, [UR5+0x8], R6 ;  /* 0x00000806ff0075a7 */ /* 0x000ea40008001105 */
[----:B--2---:R-:W-:Y:S05]  /*33d0*/  @!P0 BRA `(.L_x_64) ;  /* 0x0000006000288947 */ /* 0x004fea0003800000 */
.L_x_63:
[----:B------:R-:W-:Y:S01]  /*33e0*/  PRMT R4, R4, 0x654, R0 ;  /* 0x0000065404047816 */ /* 0x000fe20000000000 */
[----:B------:R-:W-:Y:S01]  /*33f0*/  HFMA2 R0, -RZ, RZ, 0, 5.9604644775390625e-08 ;  /* 0x00000001ff007431 */ /* 0x000fe200000001ff */
[----:B------:R-:W-:Y:S01]  /*3400*/  UPRMT UR4, UR49, 0x654, UR7 ;  /* 0x0000065431047896 */ /* 0x000fe20008000007 */
[----:B------:R-:W-:Y:S02]  /*3410*/  IMAD.MOV.U32 R8, RZ, RZ, 0xffff ;  /* 0x0000ffffff087424 */ /* 0x000fe400078e00ff */
[----:B--2---:R-:W-:Y:S02]  /*3420*/  IMAD.MOV.U32 R6, RZ, RZ, 0x4 ;  /* 0x00000004ff067424 */ /* 0x004fe400078e00ff */
[----:B------:R-:W-:Y:S01]  /*3430*/  IMAD.SHL.U32 R9, R10, 0x20, RZ ;  /* 0x000000200a097824 */ /* 0x000fe200078e00ff */
[----:B------:R-:W-:Y:S02]  /*3440*/  MOV R5, UR4 ;  /* 0x0000000400057c02 */ /* 0x000fe40008000f00 */
[-C--:B------:R-:W-:Y:S01]  /*3450*/  SHF.L.U32 R8, R8, R10.reuse, RZ ;  /* 0x0000000a08087219 */ /* 0x080fe200000006ff */
[----:B------:R2:W-:Y:S01]  /*3460*/  SYNCS.ARRIVE.TRANS64.RED RZ, [UR4], R6 ;  /* 0x00000006ffff79a7 */ /* 0x0005e20008000404 */
[----:B------:R-:W-:Y:S01]  /*3470*/  SHF.L.U32 R7, R0, R10, RZ ;  /* 0x0000000a00077219 */ /* 0x000fe200000006ff */
[----:B------:R2:W-:Y:S04]  /*3480*/  STS [UR6+0x160], R9 ;  /* 0x00016009ff007988 */ /* 0x0005e80008000806 */
[----:B------:R2:W-:Y:S04]  /*3490*/  STAS [R4.64], R10 ;  /* 0x0000000a04007dbd */ /* 0x0005e8000c0008ff */
[----:B------:R2:W-:Y:S04]  /*34a0*/  ATOMS.OR RZ, [UR5+0x14], R8 ;  /* 0x00001408ffff798c */ /* 0x0005e8000b000005 */
[----:B------:R2:W-:Y:S04]  /*34b0*/  ATOMS.OR RZ, [UR5+0x18], R7 ;  /* 0x00001807ffff798c */ /* 0x0005e8000b000005 */
[----:B------:R2:W-:Y:S02]  /*34c0*/  ATOMS.XOR RZ, [UR5+0x10], R0 ;  /* 0x00001000ffff798c */ /* 0x0005e4000b800005 */
.L_x_60:
[----:B-1----:R-:W-:Y:S05]  /*34d0*/  BSYNC B0 ;  /* 0x0000000000007941 */ /* 0x002fea0003800000 */
.L_x_59:
[----:B------:R-:W-:Y:S05]  /*34e0*/  BRA.U UP1, `(.L_x_65) ;  /* 0x00000001016c7547 */ /* 0x000fea000b800000 */
[----:B------:R-:W-:-:S03]  /*34f0*/  UMOV UR4, 0xffffffff ;  /* 0xffffffff00047882 */ /* 0x000fc60000000000 */
[----:B------:R-:W-:Y:S05]  /*3500*/  BRA.DIV UR4, `(.L_x_66) ;  /* 0x0000005e04f47947 */ /* 0x000fea000b800000 */
[----:B------:R-:W-:-:S13]  /*3510*/  ELECT P6, URZ, PT ;  /* 0x0000000000ff782f */ /* 0x000fda00038c0000 */
.L_x_172:
[----:B------:R-:W-:Y:S05]  /*3520*/  @!P6 BRA `(.L_x_65) ;  /* 0x00000000005ce947 */ /* 0x000fea0003800000 */
[----:B--2---:R-:W2:Y:S02]  /*3530*/  LDS R4, [UR5+0x10] ;  /* 0x00001005ff047984 */ /* 0x004ea40008000800 */
[----:B--2---:R-:W-:-:S04]  /*3540*/  SHF.L.U32 R4, R4, 0x1f, RZ ;  /* 0x0000001f04047819 */ /* 0x004fc800000006ff */
[----:B------:R-:W2:Y:S02]  /*3550*/  SYNCS.PHASECHK.TRANS64.TRYWAIT P0, [UR5+0x8], R4 ;  /* 0x00000804ff0075a7 */ /* 0x000ea40008001105 */
[----:B--2---:R-:W-:Y:S05]  /*3560*/  @P0 BRA `(.L_x_67) ;  /* 0x0000000000080947 */ /* 0x004fea0003800000 */
[----:B------:R-:W2:Y:S02]  /*3570*/  SYNCS.PHASECHK.TRANS64.TRYWAIT P0, [UR5+0x8], R4 ;  /* 0x00000804ff0075a7 */ /* 0x000ea40008001105 */
[----:B--2---:R-:W-:Y:S05]  /*3580*/  @!P0 BRA `(.L_x_68) ;  /* 0x0000005c00f48947 */ /* 0x004fea0003800000 */
.L_x_67:
[----:B------:R-:W3:Y:S01]  /*3590*/  LDS R6, [UR6+0x160] ;  /* 0x00016006ff067984 */ /* 0x000ee20008000800 */
[----:B--2---:R-:W-:Y:S02]  /*35a0*/  HFMA2 R0, -RZ, RZ, 0, 5.9604644775390625e-08 ;  /* 0x00000001ff007431 */ /* 0x004fe400000001ff */
[----:B------:R-:W-:Y:S01]  /*35b0*/  IMAD.MOV.U32 R4, RZ, RZ, 0xffff ;  /* 0x0000ffffff047424 */ /* 0x000fe200078e00ff */
[----:B------:R-:W-:Y:S01]  /*35c0*/  UPRMT UR4, UR49, 0x654, UR7 ;  /* 0x0000065431047896 */ /* 0x000fe20008000007 */
[----:B---3--:R-:W-:-:S03]  /*35d0*/  IMAD.SHL.U32 R5, R6, 0x20, RZ ;  /* 0x0000002006057824 */ /* 0x008fc600078e00ff */
[-C--:B------:R-:W-:Y:S02]  /*35e0*/  SHF.L.U32 R4, R4, R6.reuse, RZ ;  /* 0x0000000604047219 */ /* 0x080fe400000006ff */
[----:B------:R-:W-:Y:S01]  /*35f0*/  SHF.L.U32 R6, R0, R6, RZ ;  /* 0x0000000600067219 */ /* 0x000fe200000006ff */
[----:B------:R3:W-:Y:S04]  /*3600*/  STS [UR6+0x160], R5 ;  /* 0x00016005ff007988 */ /* 0x0007e80008000806 */
[----:B------:R3:W-:Y:S04]  /*3610*/  ATOMS.OR RZ, [UR5+0x14], R4 ;  /* 0x00001404ffff798c */ /* 0x0007e8000b000005 */
[----:B------:R3:W-:Y:S01]  /*3620*/  ATOMS.OR RZ, [UR5+0x18], R6 ;  /* 0x00001806ffff798c */ /* 0x0007e2000b000005 */
[----:B------:R-:W-:Y:S03]  /*3630*/  SYNCS.ARRIVE.TRANS64.RED.A1T0 RZ, [UR4], RZ ;  /* 0x000000ffffff79a7 */ /* 0x000fe60008100404 */
[----:B------:R3:W-:Y:S01]  /*3640*/  ATOMS.XOR RZ, [UR5+0x10], R0 ;  /* 0x00001000ffff798c */ /* 0x0007e2000b800005 */
[----:B------:R-:W-:Y:S05]  /*3650*/  BRA `(.L_x_65) ;  /* 0x0000000000107947 */ /* 0x000fea0003800000 */
.L_x_58:
[----:B------:R-:W-:Y:S02]  /*3660*/  MOV R0, 0xffffffff ;  /* 0xffffffff00007802 */ /* 0x000fe40000000f00 */
[----:B------:R-:W-:-:S03]  /*3670*/  MOV R4, 0x36a0 ;  /* 0x000036a000047802 */ /* 0x000fc60000000f00 */
[----:B------:R2:W-:Y:S04]  /*3680*/  STS [UR6+0x160], R0 ;  /* 0x00016000ff007988 */ /* 0x0005e80008000806 */
[----:B-12--5:R-:W-:Y:S05]  /*3690*/  CALL.REL.NOINC `($__internal_1_$__cuda_sm10x_tcgen05_guardrail_trap_phase_invalid_during_alloc) ;  /* 0x0000006400c87944 */ /* 0x026fea0003c00000 */
.L_x_65:
[----:B------:R-:W-:Y:S05]  /*36a0*/  WARPSYNC.ALL ;  /* 0x0000000000007948 */ /* 0x000fea0003800000 */
[----:B------:R-:W4:Y:S01]  /*36b0*/  S2UR UR4, SR_CgaCtaId ;  /* 0x00000000000479c3 */ /* 0x000f220000008800 */
[----:B------:R-:W-:Y:S01]  /*36c0*/  UMOV UR26, 0x400 ;  /* 0x00000400001a7882 */ /* 0x000fe20000000000 */
[----:B------:R-:W-:-:S06]  /*36d0*/  NOP ;  /* 0x0000000000007918 */ /* 0x000fcc0000000000 */
[----:B------:R-:W-:Y:S06]  /*36e0*/  BAR.ARV 0x6, 0xa0 ;  /* 0x0182800000007b1d */ /* 0x000fec0000002000 */
[----:B------:R-:W1:Y:S01]  /*36f0*/  LDCU UR6, c[0x0][0x38c] ;  /* 0x00007180ff0677ac */ /* 0x000e620008000800 */
[----:B------:R-:W-:Y:S01]  /*3700*/  LOP3.LUT R3, R3, 0xffff, RZ, 0xc0, !PT ;  /* 0x0000ffff03037812 */ /* 0x000fe200078ec0ff */
[----:B--2---:R-:W-:Y:S01]  /*3710*/  IMAD.MOV.U32 R9, RZ, RZ, 0x1 ;  /* 0x00000001ff097424 */ /* 0x004fe200078e00ff */
[----:B------:R-:W-:Y:S01]  /*3720*/  LOP3.LUT R2, R2, 0xffff, RZ, 0xc0, !PT ;  /* 0x0000ffff02027812 */ /* 0x000fe200078ec0ff */
[----:B------:R-:W-:Y:S01]  /*3730*/  IMAD.MOV.U32 R8, RZ, RZ, RZ ;  /* 0x000000ffff087224 */ /* 0x000fe200078e00ff */
[----:B------:R-:W-:Y:S01]  /*3740*/  R2UR UR28, R3 ;  /* 0x00000000031c72ca */ /* 0x000fe200000e0000 */
[----:B------:R-:W-:Y:S01]  /*3750*/  UMOV UR32, URZ ;  /* 0x000000ff00207c82 */ /* 0x000fe20008000000 */
[----:B------:R-:W-:-:S02]  /*3760*/  R2UR UR42, R2 ;  /* 0x00000000022a72ca */ /* 0x000fc400000e0000 */
[----:B------:R-:W-:Y:S01]  /*3770*/  CS2R R2, SRZ ;  /* 0x0000000000027805 */ /* 0x000fe2000001ff00 */
[----:B------:R-:W-:Y:S01]  /*3780*/  UMOV UR23, URZ ;  /* 0x000000ff00177c82 */ /* 0x000fe20008000000 */
[----:B----4-:R-:W-:Y:S01]  /*3790*/  ULEA UR26, UR4, UR26, 0x18 ;  /* 0x0000001a041a7291 */ /* 0x010fe2000f8ec0ff */
[----:B------:R-:W-:Y:S01]  /*37a0*/  UMOV UR22, URZ ;  /* 0x000000ff00167c82 */ /* 0x000fe20008000000 */
[----:B------:R-:W-:Y:S02]  /*37b0*/  UISETP.NE.AND UP3, UPT, UR48, URZ, UPT ;  /* 0x000000ff3000728c */ /* 0x000fe4000bf65270 */
[----:B------:R-:W-:Y:S02]  /*37c0*/  UIADD3 UR5, UPT, UPT, UR26, 0x4300, URZ ;  /* 0x000043001a057890 */ /* 0x000fe4000fffe0ff */
[----:B------:R-:W-:-:S03]  /*37d0*/  UIADD3 UR4, UPT, UPT, UR26, 0x10300, URZ ;  /* 0x000103001a047890 */ /* 0x000fc6000fffe0ff */
[----:B---3--:R-:W2:Y:S01]  /*37e0*/  LDS R0, [UR26+0x160] ;  /* 0x0001601aff007984 */ /* 0x008ea20008000800 */
[----:B-1----:R-:W-:Y:S02]  /*37f0*/  UIADD3 UR6, UPT, UPT, UR6, 0x3f, URZ ;  /* 0x0000003f06067890 */ /* 0x002fe4000fffe0ff */
[----:B------:R-:W-:Y:S02]  /*3800*/  USHF.R.U32.HI UR5, URZ, 0x4, UR5 ;  /* 0x00000004ff057899 */ /* 0x000fe40008011605 */
[----:B------:R-:W-:Y:S02]  /*3810*/  USHF.R.S32.HI UR33, URZ, 0x1f, UR6 ;  /* 0x0000001fff217899 */ /* 0x000fe40008011406 */
[----:B------:R-:W-:Y:S02]  /*3820*/  USHF.R.U32.HI UR4, URZ, 0x4, UR4 ;  /* 0x00000004ff047899 */ /* 0x000fe40008011604 */
[----:B------:R-:W-:Y:S02]  /*3830*/  ULEA.HI UR33, UR33, UR6, URZ, 0x6 ;  /* 0x0000000621217291 */ /* 0x000fe4000f8f30ff */
[----:B------:R-:W-:-:S02]  /*3840*/  ULOP3.LUT UR5, UR5, 0x3fff, URZ, 0xc0, !UPT ;  /* 0x00003fff05057892 */ /* 0x000fc4000f8ec0ff */
[----:B------:R-:W-:Y:S02]  /*3850*/  USHF.R.S32.HI UR33, URZ, 0x6, UR33 ;  /* 0x00000006ff217899 */ /* 0x000fe40008011421 */
[----:B------:R-:W-:Y:S02]  /*3860*/  ULOP3.LUT UR30, UR4, 0x3fff, URZ, 0xc0, !UPT ;  /* 0x00003fff041e7892 */ /* 0x000fe4000f8ec0ff */
[----:B------:R-:W-:Y:S01]  /*3870*/  UISETP.LT.AND UP0, UPT, UR33, 0x1, UPT ;  /* 0x000000012100788c */ /* 0x000fe2000bf01270 */
[----:B------:R-:W-:Y:S01]  /*3880*/  UMOV UR40, 0x0 ;  /* 0x0000000000287882 */ /* 0x000fe20000000000 */
[----:B------:R-:W-:Y:S01]  /*3890*/  UMOV UR41, 0x8200010 ;  /* 0x0820001000297882 */ /* 0x000fe20000000000 */
[----:B------:R-:W-:Y:S02]  /*38a0*/  ULOP3.LUT UR29, UR5, 0x10000, URZ, 0xfc, !UPT ;  /* 0x00010000051d7892 */ /* 0x000fe4000f8efcff */
[----:B------:R-:W-:Y:S02]  /*38b0*/  ULOP3.LUT UR30, UR30, 0x10000, URZ, 0xfc, !UPT ;  /* 0x000100001e1e7892 */ /* 0x000fe4000f8efcff */
[----:B------:R-:W-:Y:S01]  /*38c0*/  USEL UR43, UR33, 0x1, !UP0 ;  /* 0x00000001212b7887 */ /* 0x000fe2000c000000 */
[----:B------:R-:W-:Y:S01]  /*38d0*/  UMOV UR38, 0x0 ;  /* 0x0000000000267882 */ /* 0x000fe20000000000 */
[----:B------:R-:W-:Y:S01]  /*38e0*/  UMOV UR39, 0x8200010 ;  /* 0x0820001000277882 */ /* 0x000fe20000000000 */
[----:B------:R-:W-:Y:S01]  /*38f0*/  UMOV UR36, 0x0 ;  /* 0x0000000000247882 */ /* 0x000fe20000000000 */
[----:B------:R-:W-:Y:S01]  /*3900*/  UMOV UR37, 0x8200010 ;  /* 0x0820001000257882 */ /* 0x000fe20000000000 */
[----:B------:R-:W-:Y:S01]  /*3910*/  UMOV UR34, 0x0 ;  /* 0x0000000000227882 */ /* 0x000fe20000000000 */
[----:B------:R-:W-:Y:S01]  /*3920*/  UMOV UR35, 0x8200010 ;  /* 0x0820001000237882 */ /* 0x000fe20000000000 */
[----:B--2---:R-:W-:-:S15]  /*3930*/  R2UR UR44, R0 ;  /* 0x00000000002c72ca */ /* 0x004fde00000e0000 */
.L_x_76:
[C---:B------:R-:W-:Y:S02]  /*3940*/  LEA R0, R8.reuse, UR26, 0x3 ;  /* 0x0000001a08007c11 */ /* 0x040fe4000f8e18ff */
[----:B------:R-:W-:Y:S02]  /*3950*/  SHF.L.U32 R4, R3, 0x1f, RZ ;  /* 0x0000001f03047819 */ /* 0x000fe400000006ff */
[----:B------:R-:W-:Y:S02]  /*3960*/  LEA R5, R8, UR26, 0x4 ;  /* 0x0000001a08057c11 */ /* 0x000fe4000f8e20ff */
[----:B------:R-:W1:Y:S02]  /*3970*/  SYNCS.PHASECHK.TRANS64.TRYWAIT P0, [R0+URZ+0xb0], R4 ;  /* 0x0000b004000075a7 */ /* 0x000e6400080011ff */
[----:B-1-3--:R-:W-:Y:S05]  /*3980*/  @!P0 BRA `(.L_x_69) ;  /* 0x0000005c000c8947 */ /* 0x00afea0003800000 */
.L_x_173:
[----:B-1----:R-:W1:Y:S01]  /*3990*/  LDS.128 R4, [R5+0x140] ;  /* 0x0001400005047984 */ /* 0x002e620000000c00 */
[----:B------:R-:W-:Y:S02]  /*39a0*/  VIADD R0, R0, 0xc0 ;  /* 0x000000c000007836 */ /* 0x000fe40000000000 */
[----:B------:R-:W-:Y:S01]  /*39b0*/  VIADD R8, R8, 0x1 ;  /* 0x0000000108087836 */ /* 0x000fe20000000000 */
[----:B------:R-:W-:Y:S01]  /*39c0*/  @!PT LDS RZ, [RZ] ;  /* 0x00000000fffff984 */ /* 0x000fe20000000800 */
[----:B------:R-:W-:Y:S01]  /*39d0*/  @!PT LDS RZ, [RZ] ;  /* 0x00000000fffff984 */ /* 0x000fe20000000800 */
[----:B------:R-:W-:Y:S01]  /*39e0*/  @!PT LDS RZ, [RZ] ;  /* 0x00000000fffff984 */ /* 0x000fe20000000800 */
[----:B------:R-:W-:Y:S01]  /*39f0*/  @!PT LDS RZ, [RZ] ;  /* 0x00000000fffff984 */ /* 0x000fe20000000800 */
[----:B------:R2:W-:Y:S06]  /*3a00*/  MEMBAR.ALL.CTA ;  /* 0x0000000000007992 */ /* 0x0005ec0000008000 */
[----:B--2---:R-:W2:Y:S01]  /*3a10*/  FENCE.VIEW.ASYNC.S ;  /* 0x00000000000073c6 */ /* 0x004ea20000000000 */
[----:B------:R-:W-:-:S04]  /*3a20*/  PRMT R0, RZ, 0x654, R0 ;  /* 0x00000654ff007816 */ /* 0x000fc80000000000 */
[----:B--2---:R2:W-:Y:S01]  /*3a30*/  SYNCS.ARRIVE.TRANS64.RED.A1T0 RZ, [R0+URZ], RZ ;  /* 0x000000ff00ff79a7 */ /* 0x0045e200081004ff */
[----:B-1----:R-:W-:Y:S01]  /*3a40*/  LOP3.LUT P1, RZ, R6, 0x1, RZ, 0xc0, !PT ;  /* 0x0000000106ff7812 */ /* 0x002fe2000782c0ff */
[----:B--2---:R-:W-:-:S12]  /*3a50*/  BRA.U UP3, `(.L_x_70) ;  /* 0x0000000503087547 */ /* 0x004fd8000b800000 */
[----:B------:R-:W1:Y:S01]  /*3a60*/  LDCU UR4, c[0x0][0x38c] ;  /* 0x00007180ff0477ac */ /* 0x000e620008000800 */
[----:B------:R-:W-:Y:S02]  /*3a70*/  PLOP3.LUT P2, PT, PT, PT, PT, 0x80, 0x8 ;  /* 0x000000000008781c */ /* 0x000fe40003f4f070 */
[----:B------:R-:W-:Y:S01]  /*3a80*/  SHF.L.U32 R4, R9, 0x1f, RZ ;  /* 0x0000001f09047819 */ /* 0x000fe200000006ff */
[----:B------:R-:W-:Y:S02]  /*3a90*/  ULEA UR31, UR32, UR26, 0x3 ;  /* 0x0000001a201f7291 */ /* 0x000fe4000f8e18ff */
[----:B------:R-:W-:Y:S02]  /*3aa0*/  ULEA UR11, UR32, UR44, 0x6 ;  /* 0x0000002c200b7291 */ /* 0x000fe4000f8e30ff */
[----:B-1----:R-:W-:-:S06]  /*3ab0*/  UISETP.GE.AND UP0, UPT, UR4, 0x1, UPT ;  /* 0x000000010400788c */ /* 0x002fcc000bf06270 */
[----:B------:R-:W-:-:S05]  /*3ac0*/  PLOP3.LUT P0, PT, PT, PT, UP0, 0x80, 0x8 ;  /* 0x000000000008781c */ /* 0x000fca0003f0f008 */
[----:B------:R-:W-:-:S08]  /*3ad0*/  @UP0 ULEA UR4, UR23, UR26, 0x3 ;  /* 0x0000001a17040291 */ /* 0x000fd0000f8e18ff */
[----:B------:R-:W-:-:S04]  /*3ae0*/  @P0 SHF.L.U32 R0, R2, 0x1f, RZ ;  /* 0x0000001f02000819 */ /* 0x000fc800000006ff */
[----:B------:R1:W2:Y:S01]  /*3af0*/  @P0 SYNCS.PHASECHK.TRANS64.TRYWAIT P2, [UR4], R0 ;  /* 0x00000000ff0005a7 */ /* 0x0002a20008041104 */
[----:B------:R-:W3:Y:S02]  /*3b00*/  SYNCS.PHASECHK.TRANS64.TRYWAIT P0, [UR31+0xf0], R4 ;  /* 0x0000f004ff0075a7 */ /* 0x000ee4000800111f */
[----:B-123--:R-:W-:Y:S05]  /*3b10*/  @!P0 BRA `(.L_x_71) ;  /* 0x0000005800bc8947 */ /* 0x00efea0003800000 */
.L_x_175:
[----:B------:R-:W-:Y:S01]  /*3b20*/  UMOV UR27, UR22 ;  /* 0x00000016001b7c82 */ /* 0x000fe20008000000 */
[----:B------:R-:W-:Y:S05]  /*3b30*/  BRA.U !UP0, `(.L_x_72) ;  /* 0x0000000108c07547 */ /* 0x000fea000b800000 */
[----:B------:R-:W-:Y:S02]  /*3b40*/  UIADD3 UR27, UPT, UPT, UR43, UR22, URZ ;  /* 0x000000162b1b7290 */ /* 0x000fe4000fffe0ff */
[----:B------:R-:W-:Y:S01]  /*3b50*/  UPLOP3.LUT UP2, UPT, UPT, UPT, UPT, 0x40, 0x4 ;  /* 0x000000000004789c */ /* 0x000fe20003f4e870 */
[----:B------:R-:W-:Y:S01]  /*3b60*/  UMOV UR24, UR33 ;  /* 0x0000002100187c82 */ /* 0x000fe20008000000 */
[----:B------:R-:W-:-:S09]  /*3b70*/  UMOV UR10, UR23 ;  /* 0x00000017000a7c82 */ /* 0x000fd20008000000 */
.L_x_75:
[----:B--2---:R-:W-:Y:S01]  /*3b80*/  ULEA UR5, UR10, UR26, 0x3 ;  /* 0x0000001a0a057291 */ /* 0x004fe2000f8e18ff */
[----:B---3--:R-:W-:Y:S11]  /*3b90*/  @P2 BRA `(.L_x_73) ;  /* 0x00000000000c2947 */ /* 0x008ff60003800000 */
[----:B-1----:R-:W-:Y:S04]  /*3ba0*/  SHF.L.U32 R4, R2, 0x1f, RZ ;  /* 0x0000001f02047819 */ /* 0x002fe800000006ff */
[----:B------:R-:W1:Y:S02]  /*3bb0*/  SYNCS.PHASECHK.TRANS64.TRYWAIT P0, [UR5], R4 ;  /* 0x00000004ff0075a7 */ /* 0x000e640008001105 */
[----:B-1----:R-:W-:Y:S05]  /*3bc0*/  @!P0 BRA `(.L_x_74) ;  /* 0x0000005800a88947 */ /* 0x002fea0003800000 */
.L_x_73:
[----:B------:R-:W-:Y:S01]  /*3bd0*/  UISETP.NE.AND UP0, UPT, UR24, 0x1, UPT ;  /* 0x000000011800788c */ /* 0x000fe2000bf05270 */
[----:B------:R-:W-:Y:S01]  /*3be0*/  PLOP3.LUT P2, PT, PT, PT, PT, 0x80, 0x8 ;  /* 0x000000000008781c */ /* 0x000fe20003f4f070 */
[----:B------:R-:W-:Y:S02]  /*3bf0*/  UIADD3 UR4, UPT, UPT, UR10, 0x1, URZ ;  /* 0x000000010a047890 */ /* 0x000fe4000fffe0ff */
[----:B------:R-:W-:Y:S02]  /*3c00*/  UIADD3 UR25, UPT, UPT, UR5, 0x30, URZ ;  /* 0x0000003005197890 */ /* 0x000fe4000fffe0ff */
[----:B------:R-:W-:Y:S01]  /*3c10*/  UISETP.NE.AND UP1, UPT, UR4, 0x6, UPT ;  /* 0x000000060400788c */ /* 0x000fe2000bf25270 */
[----:B------:R-:W-:Y:S01]  /*3c20*/  PLOP3.LUT P0, PT, PT, PT, UP0, 0x80, 0x8 ;  /* 0x000000000008781c */ /* 0x000fe20003f0f008 */
[----:B------:R-:W-:Y:S02]  /*3c30*/  UIADD3 UR22, UPT, UPT, UR22, 0x1, URZ ;  /* 0x0000000116167890 */ /* 0x000fe4000fffe0ff */
[----:B------:R-:W-:Y:S02]  /*3c40*/  USEL UR6, URZ, 0x1, UP1 ;  /* 0x00000001ff067887 */ /* 0x000fe40008800000 */
[----:B------:R-:W-:Y:S02]  /*3c50*/  USEL UR23, UR4, URZ, UP1 ;  /* 0x000000ff04177287 */ /* 0x000fe40008800000 */
[----:B------:R-:W-:Y:S02]  /*3c60*/  UIADD3 UR24, UPT, UPT, UR24, -0x1, URZ ;  /* 0xffffffff18187890 */ /* 0x000fe4000fffe0ff */
[----:B------:R-:W-:Y:S01]  /*3c70*/  @UP0 ULEA UR4, UR23, UR26, 0x3 ;  /* 0x0000001a17040291 */ /* 0x000fe2000f8e18ff */
[----:B------:R-:W-:Y:S01]  /*3c80*/  LOP3.LUT R2, R2, UR6, RZ, 0x3c, !PT ;  /* 0x0000000602027c12 */ /* 0x000fe2000f8e3cff */
[----:B------:R-:W-:Y:S02]  /*3c90*/  ULEA UR6, UR10, UR30, 0x9 ;  /* 0x0000001e0a067291 */ /* 0x000fe4000f8e48ff */
[----:B------:R-:W-:Y:S01]  /*3ca0*/  UISETP.NE.AND UP0, UPT, UR22, UR27, UPT ;  /* 0x0000001b1600728c */ /* 0x000fe2000bf05270 */
[----:B-1----:R-:W-:Y:S01]  /*3cb0*/  @P0 SHF.L.U32 R0, R2, 0x1f, RZ ;  /* 0x0000001f02000819 */ /* 0x002fe200000006ff */
[----:B------:R-:W-:Y:S02]  /*3cc0*/  UIADD3 UR20, UPT, UPT, UR6, 0x2, URZ ;  /* 0x0000000206147890 */ /* 0x000fe4000fffe0ff */
[----:B------:R-:W-:Y:S01]  /*3cd0*/  UIADD3 UR16, UPT, UPT, UR6, 0x4, URZ ;  /* 0x0000000406107890 */ /* 0x000fe2000fffe0ff */
[----:B------:R2:W3:Y:S01]  /*3ce0*/  @P0 SYNCS.PHASECHK.TRANS64.TRYWAIT P2, [UR4], R0 ;  /* 0x00000000ff0005a7 */ /* 0x0004e20008041104 */
[----:B------:R-:W-:Y:S02]  /*3cf0*/  ULEA UR4, UR10, UR29, 0x9 ;  /* 0x0000001d0a047291 */ /* 0x000fe4000f8e48ff */
[----:B------:R-:W-:Y:S02]  /*3d00*/  UIADD3 UR12, UPT, UPT, UR6, 0x6, URZ ;  /* 0x00000006060c7890 */ /* 0x000fe4000fffe0ff */
[----:B------:R-:W-:Y:S02]  /*3d10*/  UIADD3 UR18, UPT, UPT, UR4, 0x2, URZ ;  /* 0x0000000204127890 */ /* 0x000fe4000fffe0ff */
[----:B------:R-:W-:Y:S02]  /*3d20*/  UIADD3 UR14, UPT, UPT, UR4, 0x4, URZ ;  /* 0x00000004040e7890 */ /* 0x000fe4000fffe0ff */
[----:B------:R-:W-:Y:S01]  /*3d30*/  UIADD3 UR8, UPT, UPT, UR4, 0x6, URZ ;  /* 0x0000000604087890 */ /* 0x000fe2000fffe0ff */
[----:B------:R-:W-:Y:S01]  /*3d40*/  UMOV UR7, 0x40004040 ;  /* 0x4000404000077882 */ /* 0x000fe20000000000 */
[----:B------:R-:W-:Y:S01]  /*3d50*/  UMOV UR5, 0x40004040 ;  /* 0x4000404000057882 */ /* 0x000fe20000000000 */
[----:B------:R-:W-:Y:S01]  /*3d60*/  UMOV UR21, 0x40004040 ;  /* 0x4000404000157882 */ /* 0x000fe20000000000 */
[----:B------:R2:W-:Y:S01]  /*3d70*/  UTCHMMA.2CTA gdesc[UR4], gdesc[UR6], tmem[UR11], tmem[UR40], idesc[UR41], UP2 ;  /* 0x00ff2806040075ea */ /* 0x0005e2000920000b */
[----:B------:R-:W-:Y:S01]  /*3d80*/  UPLOP3.LUT UP2, UPT, UPT, UPT, UPT, 0x80, 0x8 ;  /* 0x000000000008789c */ /* 0x000fe20003f4f070 */
[----:B------:R-:W-:Y:S01]  /*3d90*/  UMOV UR19, 0x40004040 ;  /* 0x4000404000137882 */ /* 0x000fe20000000000 */
[----:B------:R-:W-:Y:S01]  /*3da0*/  UMOV UR17, 0x40004040 ;  /* 0x4000404000117882 */ /* 0x000fe20000000000 */
[----:B------:R2:W-:Y:S01]  /*3db0*/  UTCHMMA.2CTA gdesc[UR18], gdesc[UR20], tmem[UR11], tmem[UR38], idesc[UR39], UPT ;  /* 0x00ff2614120075ea */ /* 0x0005e2000ba0000b */
[----:B------:R-:W-:Y:S01]  /*3dc0*/  UMOV UR15, 0x40004040 ;  /* 0x40004040000f7882 */ /* 0x000fe20000000000 */
[----:B------:R-:W-:Y:S01]  /*3dd0*/  UMOV UR13, 0x40004040 ;  /* 0x40004040000d7882 */ /* 0x000fe20000000000 */
[----:B------:R-:W-:Y:S01]  /*3de0*/  UMOV UR9, 0x40004040 ;  /* 0x4000404000097882 */ /* 0x000fe20000000000 */
[----:B------:R2:W-:Y:S01]  /*3df0*/  UTCHMMA.2CTA gdesc[UR14], gdesc[UR16], tmem[UR11], tmem[UR36], idesc[UR37], UPT ;  /* 0x00ff24100e0075ea */ /* 0x0005e2000ba0000b */
[----:B------:R2:W-:Y:S01]  /*3e00*/  UTCHMMA.2CTA gdesc[UR8], gdesc[UR12], tmem[UR11], tmem[UR34], idesc[UR35], UPT ;  /* 0x00ff220c080075ea */ /* 0x0005e2000ba0000b */
[----:B------:R2:W-:Y:S01]  /*3e10*/  UTCBAR.2CTA.MULTICAST [UR25], URZ, UR28 ;  /* 0x000000ff190073e9 */ /* 0x0005e2000820081c */
[----:B------:R-:W-:Y:S01]  /*3e20*/  UMOV UR10, UR23 ;  /* 0x00000017000a7c82 */ /* 0x000fe20008000000 */
[----:B------:R-:W-:Y:S05]  /*3e30*/  BRA.U UP0, `(.L_x_75) ;  /* 0xfffffffd00507547 */ /* 0x000fea000b83ffff */
.L_x_72:
[----:B--2---:R-:W-:Y:S01]  /*3e40*/  UIADD3 UR4, UPT, UPT, UR31, 0xd0, URZ ;  /* 0x000000d01f047890 */ /* 0x004fe2000fffe0ff */
[----:B------:R-:W-:-:S08]  /*3e50*/  UMOV UR22, UR27 ;  /* 0x0000001b00167c82 */ /* 0x000fd00008000000 */
[----:B------:R2:W-:Y:S01]  /*3e60*/  UTCBAR.2CTA.MULTICAST [UR4], URZ, UR42 ;  /* 0x000000ff040073e9 */ /* 0x0005e2000820082a */
[----:B------:R-:W-:Y:S02]  /*3e70*/  NOP ;  /* 0x0000000000007918 */ /* 0x000fe40000000000 */
.L_x_70:
[----:B--2---:R-:W-:Y:S01]  /*3e80*/  UIADD3 UR4, UPT, UPT, UR32, 0x1, URZ ;  /* 0x0000000120047890 */ /* 0x004fe2000fffe0ff */
[----:B------:R-:W-:-:S03]  /*3e90*/  ISETP.NE.AND P0, PT, R8, 0x2, PT ;  /* 0x000000020800780c */ /* 0x000fc60003f05270 */
[----:B------:R-:W-:Y:S01]  /*3ea0*/  UISETP.NE.AND UP0, UPT, UR4, 0x4, UPT ;  /* 0x000000040400788c */ /* 0x000fe2000bf05270 */
[----:B-1----:R-:W-:Y:S02]  /*3eb0*/  SEL R0, RZ, 0x1, P0 ;  /* 0x00000001ff007807 */ /* 0x002fe40000000000 */
[----:B------:R-:W-:Y:S01]  /*3ec0*/  SEL R8, R8, RZ, P0 ;  /* 0x000000ff08087207 */ /* 0x000fe20000000000 */
[----:B------:R-:W-:Y:S01]  /*3ed0*/  USEL UR5, URZ, 0x1, UP0 ;  /* 0x00000001ff057887 */ /* 0x000fe20008000000 */
[----:B------:R-:W-:Y:S01]  /*3ee0*/  LOP3.LUT R3, R3, R0, RZ, 0x3c, !PT ;  /* 0x0000000003037212 */ /* 0x000fe200078e3cff */
[----:B------:R-:W-:-:S04]  /*3ef0*/  USEL UR32, UR4, URZ, UP0 ;  /* 0x000000ff04207287 */ /* 0x000fc80008000000 */
[----:B------:R-:W-:Y:S01]  /*3f00*/  LOP3.LUT R9, R9, UR5, RZ, 0x3c, !PT ;  /* 0x0000000509097c12 */ /* 0x000fe2000f8e3cff */
[----:B------:R-:W-:Y:S07]  /*3f10*/  @P1 BRA `(.L_x_76) ;  /* 0xfffffff800881947 */ /* 0x000fee000383ffff */
[----:B------:R-:W1:Y:S01]  /*3f20*/  S2UR UR8, SR_CgaCtaId ;  /* 0x00000000000879c3 */ /* 0x000e620000008800 */
[----:B------:R-:W-:Y:S01]  /*3f30*/  ELECT P0, URZ, PT ;  /* 0x0000000000ff782f */ /* 0x000fe20003800000 */
[----:B------:R-:W-:Y:S01]  /*3f40*/  HFMA2 R0, -RZ, RZ, 0, 5.9604644775390625e-08 ;  /* 0x00000001ff007431 */ /* 0x000fe200000001ff */
[----:B------:R-:W-:-:S05]  /*3f50*/  UMOV UR4, 0x40 ;  /* 0x0000004000047882 */ /* 0x000fca0000000000 */
[----:B------:R-:W-:Y:S01]  /*3f60*/  UVIRTCOUNT.DEALLOC.SMPOOL 0x80 ;  /* 0x000000800000784c */ /* 0x000fe20000000000 */
[----:B------:R-:W-:Y:S02]  /*3f70*/  UISETP.NE.AND UP1, UPT, UR48, URZ, UPT ;  /* 0x000000ff3000728c */ /* 0x000fe4000bf25270 */
[----:B-1----:R-:W-:-:S09]  /*3f80*/  ULEA UR8, UR8, UR4, 0x18 ;  /* 0x0000000408087291 */ /* 0x002fd2000f8ec0ff */
[----:B------:R1:W-:Y:S01]  /*3f90*/  @P0 STS.U8 [UR8+0x1c], R0 ;  /* 0x00001c00ff000988 */ /* 0x0003e20008000008 */
[----:B------:R-:W-:Y:S05]  /*3fa0*/  BRA.U UP1, `(.L_x_77) ;  /* 0x0000000101a07547 */ /* 0x000fea000b800000 */
[----:B------:R-:W-:Y:S01]  /*3fb0*/  UIADD3 UR7, UPT, UPT, UR26, 0xf0, URZ ;  /* 0x000000f01a077890 */ /* 0x000fe2000fffe0ff */
[----:B------:R-:W-:-:S03]  /*3fc0*/  SHF.L.U32 R2, R9, 0x1f, RZ ;  /* 0x0000001f09027819 */ /* 0x000fc600000006ff */
[----:B------:R-:W-:-:S09]  /*3fd0*/  ULEA UR4, UR32, UR7, 0x3 ;  /* 0x0000000720047291 */ /* 0x000fd2000f8e18ff */
[----:B------:R-:W2:Y:S02]  /*3fe0*/  SYNCS.PHASECHK.TRANS64.TRYWAIT P0, [UR4], R2 ;  /* 0x00000002ff0075a7 */ /* 0x000ea40008001104 */
[----:B--2---:R-:W-:Y:S05]  /*3ff0*/  @!P0 BRA `(.L_x_78) ;  /* 0x0000005400b48947 */ /* 0x004fea0003800000 */
.L_x_178:
        /* <DEDUP_REMOVED lines=9> */
.L_x_180:
        /* <DEDUP_REMOVED lines=9> */
.L_x_182:
[----:B------:R-:W-:-:S04]  /*4120*/  UIADD3 UR4, UPT, UPT, UR4, 0x1, URZ ;  /* 0x0000000104047890 */ /* 0x000fc8000fffe0ff */
[----:B------:R-:W-:-:S04]  /*4130*/  UISETP.NE.AND UP0, UPT, UR4, 0x4, UPT ;  /* 0x000000040400788c */ /* 0x000fc8000bf05270 */
[----:B------:R-:W-:Y:S02]  /*4140*/  USEL UR5, URZ, 0x1, UP0 ;  /* 0x00000001ff057887 */ /* 0x000fe40008000000 */
[----:B------:R-:W-:-:S04]  /*4150*/  USEL UR4, UR4, URZ, UP0 ;  /* 0x000000ff04047287 */ /* 0x000fc80008000000 */
[----:B------:R-:W-:Y:S01]  /*4160*/  ULEA UR4, UR4, UR7, 0x3 ;  /* 0x0000000704047291 */ /* 0x000fe2000f8e18ff */
[----:B------:R-:W-:-:S04]  /*4170*/  LOP3.LUT R2, R2, UR5, RZ, 0x3c, !PT ;  /* 0x0000000502027c12 */ /* 0x000fc8000f8e3cff */
[----:B------:R-:W-:Y:S01]  /*4180*/  SHF.L.U32 R2, R2, 0x1f, RZ ;  /* 0x0000001f02027819 */ /* 0x000fe200000006ff */
[----:B-1----:R-:W-:-:S04]  /*4190*/  IMAD.U32 R0, RZ, RZ, UR4 ;  /* 0x00000004ff007e24 */ /* 0x002fc8000f8e00ff */
[----:B------:R1:W2:Y:S03]  /*41a0*/  SYNCS.PHASECHK.TRANS64.TRYWAIT P0, [R0+URZ], R2 ;  /* 0x00000002000075a7 */ /* 0x0002a600080011ff */
[----:B--2---:R-:W-:Y:S05]  /*41b0*/  @!P0 NANOSLEEP.SYNCS 0x989680 ;  /* 0x009896800000895d */ /* 0x004fea0003900000 */
[----:B------:R-:W2:Y:S02]  /*41c0*/  @!P0 SYNCS.PHASECHK.TRANS64 P0, [R0+URZ], R2 ;  /* 0x00000002000085a7 */ /* 0x000ea400080010ff */
[----:B--2---:R-:W-:Y:S05]  /*41d0*/  @P0 BRA `(.L_x_81) ;  /* 0x0000000000200947 */ /* 0x004fea0003800000 */
.L_x_82:
[----:B--2---:R2:W4:Y:S02]  /*41e0*/  SYNCS.PHASECHK.TRANS64.TRYWAIT P0, [R0+URZ], R2 ;  /* 0x00000002000075a7 */ /* 0x00452400080011ff */
[----:B----4-:R-:W-:Y:S05]  /*41f0*/  @!P0 NANOSLEEP.SYNCS 0x989680 ;  /* 0x009896800000895d */ /* 0x010fea0003900000 */
[----:B------:R-:W4:Y:S02]  /*4200*/  @!P0 SYNCS.PHASECHK.TRANS64 P0, [R0+URZ], R2 ;  /* 0x00000002000085a7 */ /* 0x000f2400080010ff */
[----:B----4-:R-:W-:Y:S05]  /*4210*/  @!P0 BRA `(.L_x_82) ;  /* 0xfffffffc00f08947 */ /* 0x010fea000383ffff */
[----:B------:R-:W-:Y:S05]  /*4220*/  BRA `(.L_x_81) ;  /* 0x00000000000c7947 */ /* 0x000fea0003800000 */
.L_x_77:
[----:B------:R-:W-:-:S04]  /*4230*/  UIADD3 UR4, UPT, UPT, UR26, 0x130, URZ ;  /* 0x000001301a047890 */ /* 0x000fc8000fffe0ff */
[----:B------:R-:W-:-:S09]  /*4240*/  UPRMT UR4, UR49, 0x654, UR4 ;  /* 0x0000065431047896 */ /* 0x000fd20008000004 */
[----:B------:R-:W-:Y:S03]  /*4250*/  SYNCS.ARRIVE.TRANS64.RED.A1T0 RZ, [UR4], RZ ;  /* 0x000000ffffff79a7 */ /* 0x000fe60008100404 */
.L_x_81:
[----:B-12---:R-:W-:Y:S01]  /*4260*/  SHF.L.U32 R2, RZ, 0x1f, RZ ;  /* 0x0000001fff027819 */ /* 0x006fe200000006ff */
[----:B------:R-:W-:Y:S01]  /*4270*/  UIADD3 UR4, UPT, UPT, UR26, 0x130, URZ ;  /* 0x000001301a047890 */ /* 0x000fe2000fffe0ff */
[----:B------:R-:W-:Y:S02]  /*4280*/  PLOP3.LUT P0, PT, PT, PT, UP1, 0x80, 0x8 ;  /* 0x000000000008781c */ /* 0x000fe40003f0f018 */
[----:B------:R-:W1:Y:S02]  /*4290*/  SYNCS.PHASECHK.TRANS64.TRYWAIT P1, [UR26+0x130], R2 ;  /* 0x00013002ff0075a7 */ /* 0x000e64000802111a */
[----:B-1----:R-:W-:Y:S09]  /*42a0*/  @!P1 BRA `(.L_x_83) ;  /* 0x0000005400509947 */ /* 0x002ff20003800000 */
.L_x_184:
[----:B------:R-:W-:Y:S01]  /*42b0*/  @!UP1 UPRMT UR4, UR49, 0x654, UR4 ;  /* 0x0000065431049896 */ /* 0x000fe20008000004 */
[----:B------:R-:W-:Y:S01]  /*42c0*/  UMOV UR5, 0xffff ;  /* 0x0000ffff00057882 */ /* 0x000fe20000000000 */
[----:B------:R-:W-:-:S07]  /*42d0*/  UMOV UR6, 0x1 ;  /* 0x0000000100067882 */ /* 0x000fce0000000000 */
[----:B------:R-:W-:Y:S01]  /*42e0*/  @!P0 SYNCS.ARRIVE.TRANS64.RED.A1T0 RZ, [UR4], RZ ;  /* 0x000000ffffff89a7 */ /* 0x000fe20008100404 */
[----:B------:R-:W-:Y:S01]  /*42f0*/  NOP ;  /* 0x0000000000007918 */ /* 0x000fe20000000000 */
[----:B-1----:R-:W1:Y:S01]  /*4300*/  LDS R0, [UR8+0x14] ;  /* 0x00001408ff007984 */ /* 0x002e620008000800 */
[----:B------:R-:W-:-:S04]  /*4310*/  ULOP3.LUT UR4, UR44, 0xffff, URZ, 0xc0, !UPT ;  /* 0x0000ffff2c047892 */ /* 0x000fc8000f8ec0ff */
[----:B------:R-:W-:-:S04]  /*4320*/  USHF.R.U32.HI UR4, URZ, 0x5, UR4 ;  /* 0x00000005ff047899 */ /* 0x000fc80008011604 */
[----:B------:R-:W-:Y:S02]  /*4330*/  USHF.L.U32 UR5, UR5, UR4, URZ ;  /* 0x0000000405057299 */ /* 0x000fe400080006ff */
[----:B------:R-:W-:-:S04]  /*4340*/  USHF.L.U32 UR4, UR6, UR4, URZ ;  /* 0x0000000406047299 */ /* 0x000fc800080006ff */
[----:B-1----:R-:W-:-:S04]  /*4350*/  LOP3.LUT R0, R0, UR5, RZ, 0xc0, !PT ;  /* 0x0000000500007c12 */ /* 0x002fc8000f8ec0ff */
[----:B------:R-:W-:-:S13]  /*4360*/  ISETP.NE.AND P0, PT, R0, UR5, PT ;  /* 0x0000000500007c0c */ /* 0x000fda000bf05270 */
[----:B------:R-:W-:Y:S05]  /*4370*/  @P0 BRA `(.L_x_84) ;  /* 0x0000000000580947 */ /* 0x000fea0003800000 */
[----:B------:R-:W1:Y:S02]  /*4380*/  LDS R0, [UR8+0x18] ;  /* 0x00001808ff007984 */ /* 0x000e640008000800 */
[----:B-1----:R-:W-:-:S04]  /*4390*/  LOP3.LUT R0, R0, UR4, RZ, 0xc0, !PT ;  /* 0x0000000400007c12 */ /* 0x002fc8000f8ec0ff */
[----:B------:R-:W-:-:S13]  /*43a0*/  ISETP.NE.AND P0, PT, R0, UR4, PT ;  /* 0x0000000400007c0c */ /* 0x000fda000bf05270 */
[----:B------:R-:W-:Y:S05]  /*43b0*/  @P0 BRA `(.L_x_85) ;  /* 0x00000000003c0947 */ /* 0x000fea0003800000 */
[----:B------:R-:W1:Y:S01]  /*43c0*/  S2R R2, SR_LANEID ;  /* 0x0000000000027919 */ /* 0x000e620000000000 */
[----:B------:R-:W-:-:S06]  /*43d0*/  ULOP3.LUT UR5, URZ, UR5, URZ, 0x33, !UPT ;  /* 0x00000005ff057292 */ /* 0x000fcc000f8e33ff */
[----:B------:R-:W-:-:S04]  /*43e0*/  IMAD.U32 R0, RZ, RZ, UR5 ;  /* 0x00000005ff007e24 */ /* 0x000fc8000f8e00ff */
[----:B------:R2:W4:Y:S02]  /*43f0*/  REDUX UR7, R0 ;  /* 0x00000000000773c4 */ /* 0x0005240000000000 */
[----:B------:R1:W-:Y:S01]  /*4400*/  UTCATOMSWS.AND URZ, UR5 ;  /* 0x0000000500ff79e3 */ /* 0x0003e20008000000 */
[----:B--2---:R-:W-:Y:S01]  /*4410*/  LOP3.LUT R0, RZ, UR4, RZ, 0x33, !PT ;  /* 0x00000004ff007c12 */ /* 0x004fe2000f8e33ff */
[----:B------:R-:W-:Y:S02]  /*4420*/  VOTEU.ANY UR4, UPT, PT ;  /* 0x0000000000047886 */ /* 0x000fe400038e0100 */
[----:B------:R-:W-:Y:S02]  /*4430*/  UFLO.U32 UR4, UR4 ;  /* 0x00000004000472bd */ /* 0x000fe400080e0000 */
[----:B------:R-:W2:Y:S04]  /*4440*/  REDUX UR6, R0 ;  /* 0x00000000000673c4 */ /* 0x000ea80000000000 */
[----:B-1----:R-:W-:-:S02]  /*4450*/  ISETP.EQ.U32.AND P0, PT, R2, UR4, PT ;  /* 0x0000000402007c0c */ /* 0x002fc4000bf02070 */
[----:B----4-:R-:W-:-:S11]  /*4460*/  MOV R2, UR7 ;  /* 0x0000000700027c02 */ /* 0x010fd60008000f00 */
[----:B------:R1:W-:Y:S01]  /*4470*/  @P0 ATOMS.AND RZ, [UR8+0x14], R2 ;  /* 0x00001402ffff098c */ /* 0x0003e2000a800008 */
[----:B--2---:R-:W-:-:S05]  /*4480*/  IMAD.U32 R0, RZ, RZ, UR6 ;  /* 0x00000006ff007e24 */ /* 0x004fca000f8e00ff */
[----:B------:R1:W-:Y:S01]  /*4490*/  @P0 ATOMS.AND RZ, [UR8+0x18], R0 ;  /* 0x00001800ffff098c */ /* 0x0003e2000a800008 */
[----:B------:R-:W-:Y:S05]  /*44a0*/  BRA `(.L_x_86) ;  /* 0x0000000000147947 */ /* 0x000fea0003800000 */
.L_x_85:
[----:B------:R-:W-:Y:S02]  /*44b0*/  MOV R2, 0x44d0 ;  /* 0x000044d000027802 */ /* 0x000fe40000000f00 */
[----:B---3-5:R-:W-:Y:S05]  /*44c0*/  CALL.REL.NOINC `($__internal_0_$__cuda_sm10x_tcgen05_guardrail_trap_col_being_dealloced_not_returned_by_alloc) ;  /* 0x0000005800307944 */ /* 0x028fea0003c00000 */
[----:B------:R-:W-:Y:S05]  /*44d0*/  BRA `(.L_x_86) ;  /* 0x0000000000087947 */ /* 0x000fea0003800000 */
.L_x_84:
[----:B------:R-:W-:Y:S02]  /*44e0*/  MOV R2, 0x4500 ;  /* 0x0000450000027802 */ /* 0x000fe40000000f00 */
[----:B---3-5:R-:W-:Y:S05]  /*44f0*/  CALL.REL.NOINC `($__internal_2_$__cuda_sm10x_tcgen05_guardrail_trap_unallocated_columns_being_dealloced) ;  /* 0x00000058003c7944 */ /* 0x028fea0003c00000 */
.L_x_86:
[----:B------:R-:W-:Y:S01]  /*4500*/  NOP ;  /* 0x0000000000007918 */ /* 0x000fe20000000000 */
[----:B------:R-:W-:Y:S05]  /*4510*/  EXIT ;  /* 0x000000000000794d */ /* 0x000fea0003800000 */
.L_x_57:
[----:B------:R-:W-:-:S09]  /*4520*/  UISETP.NE.OR UP0, UPT, UR18, 0x3, !UP4 ;  /* 0x000000031200788c */ /* 0x000fd2000e705670 */
[----:B------:R-:W-:Y:S05]  /*4530*/  BRA.U UP0, `(.L_x_87) ;  /* 0x0000001100e87547 */ /* 0x000fea000b800000 */
[----:B------:R-:W2:Y:S01]  /*4540*/  LDCU.64 UR4, c[0x0][0x888] ;  /* 0x00011100ff0477ac */ /* 0x000ea20008000a00 */
[----:B------:R-:W3:Y:S01]  /*4550*/  LDC.64 R12, c[0x0][0x348] ;  /* 0x0000d200ff0c7b82 */ /* 0x000ee20000000a00 */
[----:B------:R-:W-:Y:S02]  /*4560*/  HFMA2 R9, -RZ, RZ, 0, 0 ;  /* 0x00000000ff097431 */ /* 0x000fe400000001ff */
[----:B------:R-:W-:Y:S01]  /*4570*/  IMAD.MOV.U32 R11, RZ, RZ, 0x1 ;  /* 0x00000001ff0b7424 */ /* 0x000fe200078e00ff */
[----:B------:R-:W4:Y:S01]  /*4580*/  LDCU UR46, c[0x0][0x370] ;  /* 0x00006e00ff2e77ac */ /* 0x000f220008000800 */
[----:B------:R-:W-:Y:S01]  /*4590*/  IMAD.MOV.U32 R10, RZ, RZ, RZ ;  /* 0x000000ffff0a7224 */ /* 0x000fe200078e00ff */
[----:B------:R-:W-:Y:S01]  /*45a0*/  MOV R3, 0x1000 ;  /* 0x0000100000037802 */ /* 0x000fe20000000f00 */
[----:B------:R-:W4:Y:S01]  /*45b0*/  LDCU.128 UR48, c[0x0][0xb10] ;  /* 0x00016200ff3077ac */ /* 0x000f220008000c00 */
[----:B------:R-:W1:Y:S01]  /*45c0*/  LDCU UR37, c[0x0][0x374] ;  /* 0x00006e80ff2577ac */ /* 0x000e620008000800 */
[----:B------:R-:W1:Y:S01]  /*45d0*/  LDCU.64 UR38, c[0x0][0x890] ;  /* 0x00011200ff2677ac */ /* 0x000e620008000a00 */
[----:B--2---:R-:W-:Y:S01]  /*45e0*/  UISETP.NE.U32.AND UP0, UPT, UR4, URZ, UPT ;  /* 0x000000ff0400728c */ /* 0x004fe2000bf05070 */
[----:B------:R-:W2:Y:S01]  /*45f0*/  LDCU UR15, c[0x0][0xb0c] ;  /* 0x00016180ff0f77ac */ /* 0x000ea20008000800 */
[----:B------:R-:W3:Y:S01]  /*4600*/  LDCU UR56, c[0x0][0xb20] ;  /* 0x00016400ff3877ac */ /* 0x000ee20008000800 */
[----:B------:R-:W3:Y:S01]  /*4610*/  LDCU UR4, c[0x0][0xb30] ;  /* 0x00016600ff0477ac */ /* 0x000ee20008000800 */
[----:B------:R-:W-:Y:S01]  /*4620*/  UMOV UR21, 0x400 ;  /* 0x0000040000157882 */ /* 0x000fe20000000000 */
[----:B----4-:R-:W-:-:S02]  /*4630*/  UIMAD.WIDE.U32 UR6, UR46, UR48, URZ ;  /* 0x000000302e0672a5 */ /* 0x010fc4000f8e00ff */
[----:B-1----:R-:W-:Y:S02]  /*4640*/  UIMAD.WIDE.U32 UR8, UR37, UR51, URZ ;  /* 0x00000033250872a5 */ /* 0x002fe4000f8e00ff */
[----:B------:R-:W-:Y:S02]  /*4650*/  ULEA UR21, UR47, UR21, 0x18 ;  /* 0x000000152f157291 */ /* 0x000fe4000f8ec0ff */
[----:B------:R-:W-:Y:S02]  /*4660*/  UISETP.NE.AND.EX UP6, UPT, UR5, URZ, UPT, UP0 ;  /* 0x000000ff0500728c */ /* 0x000fe4000bfc5300 */
[----:B------:R-:W-:Y:S02]  /*4670*/  UISETP.NE.AND UP0, UPT, UR45, 0x1, UPT ;  /* 0x000000012d00788c */ /* 0x000fe4000bf05270 */
[----:B------:R-:W-:Y:S02]  /*4680*/  UISETP.NE.U32.AND UP0, UPT, UR38, URZ, UPT ;  /* 0x000000ff2600728c */ /* 0x000fe4000bf05070 */
[----:B------:R-:W-:Y:S01]  /*4690*/  UIADD3 UR52, UPT, UPT, UR21, 0x78, URZ ;  /* 0x0000007815347890 */ /* 0x000fe2000fffe0ff */
[----:B------:R-:W-:Y:S01]  /*46a0*/  UMOV UR6, UR7 ;  /* 0x0000000700067c82 */ /* 0x000fe20008000000 */
[----:B------:R-:W-:Y:S01]  /*46b0*/  UMOV UR53, UR9 ;  /* 0x0000000900357c82 */ /* 0x000fe20008000000 */
[----:B------:R-:W-:-:S02]  /*46c0*/  UISETP.GE.AND UP2, UPT, UR45, 0x1, UPT ;  /* 0x000000012d00788c */ /* 0x000fc4000bf46270 */
[----:B------:R-:W-:Y:S02]  /*46d0*/  UISETP.NE.AND.EX UP5, UPT, UR39, URZ, UPT, UP0 ;  /* 0x000000ff2700728c */ /* 0x000fe4000bfa5300 */
[----:B------:R-:W-:Y:S01]  /*46e0*/  UPLOP3.LUT UP3, UPT, UPT, UPT, UPT, 0x40, 0x4 ;  /* 0x000000000004789c */ /* 0x000fe20003f6e870 */
[----:B------:R-:W1:Y:S01]  /*46f0*/  LDCU.64 UR22, c[0x0][0xb28] ;  /* 0x00016500ff1677ac */ /* 0x000e620008000a00 */
[----:B--2---:R-:W-:Y:S02]  /*4700*/  UISETP.NE.AND UP2, UPT, UR15, 0x1, UPT ;  /* 0x000000010f00788c */ /* 0x004fe4000bf45270 */
[----:B------:R-:W-:Y:S02]  /*4710*/  UIADD3 UR41, UPT, UPT, UR21, 0x60, URZ ;  /* 0x0000006015297890 */ /* 0x000fe4000fffe0ff */
[----:B------:R-:W-:Y:S02]  /*4720*/  UIADD3 UR33, UPT, UPT, UR21, 0x68, URZ ;  /* 0x0000006815217890 */ /* 0x000fe4000fffe0ff */
[----:B------:R-:W-:-:S02]  /*4730*/  UIADD3 UR25, UPT, UPT, UR21, 0x70, URZ ;  /* 0x0000007015197890 */ /* 0x000fc4000fffe0ff */
[----:B------:R-:W-:Y:S02]  /*4740*/  UPRMT UR52, UR47, 0x654, UR52 ;  /* 0x000006542f347896 */ /* 0x000fe40008000034 */
[----:B------:R-:W-:Y:S02]  /*4750*/  USHF.R.U32.HI UR54, URZ, UR49, UR6 ;  /* 0x00000031ff367299 */ /* 0x000fe40008011606 */
[----:B---3--:R-:W-:Y:S02]  /*4760*/  USHF.R.U32.HI UR53, URZ, UR56, UR53 ;  /* 0x00000038ff357299 */ /* 0x008fe40008011635 */
[----:B------:R-:W-:Y:S02]  /*4770*/  UISETP.NE.AND UP0, UPT, UR50, 0x1, UPT ;  /* 0x000000013200788c */ /* 0x000fe4000bf05270 */
[----:B------:R-:W-:-:S11]  /*4780*/  UISETP.NE.AND UP4, UPT, UR4, 0x1, UPT ;  /* 0x000000010400788c */ /* 0x000fd6000bf85270 */
.L_x_98:
[C---:B------:R-:W-:Y:S02]  /*4790*/  LEA R8, R10.reuse, UR21, 0x3 ;  /* 0x000000150a087c11 */ /* 0x040fe4000f8e18ff */
[----:B------:R-:W-:Y:S02]  /*47a0*/  SHF.L.U32 R0, R9, 0x1f, RZ ;  /* 0x0000001f09007819 */ /* 0x000fe400000006ff */
[----:B------:R-:W-:Y:S02]  /*47b0*/  LEA R4, R10, UR21, 0x4 ;  /* 0x000000150a047c11 */ /* 0x000fe4000f8e20ff */
[----:B--2---:R-:W2:Y:S02]  /*47c0*/  SYNCS.PHASECHK.TRANS64.TRYWAIT P0, [R8+URZ+0xb0], R0 ;  /* 0x0000b000080075a7 */ /* 0x004ea400080011ff */
[----:B--2---:R-:W-:Y:S05]  /*47d0*/  @!P0 BRA `(.L_x_88) ;  /* 0x00000050001c8947 */ /* 0x004fea0003800000 */
.L_x_185:
[----:B------:R-:W3:Y:S01]  /*47e0*/  LDS.128 R4, [R4+0x140] ;  /* 0x0001400004047984 */ /* 0x000ee20000000c00 */
[----:B------:R-:W-:Y:S01]  /*47f0*/  UISETP.GE.AND UP0, UPT, UR45, 0x1, UPT ;  /* 0x000000012d00788c */ /* 0x000fe2000bf06270 */
[----:B------:R-:W-:Y:S01]  /*4800*/  @!PT LDS RZ, [RZ] ;  /* 0x00000000fffff984 */ /* 0x000fe20000000800 */
[----:B------:R-:W-:Y:S01]  /*4810*/  @!PT LDS RZ, [RZ] ;  /* 0x00000000fffff984 */ /* 0x000fe20000000800 */
[----:B------:R-:W-:Y:S01]  /*4820*/  @!PT LDS RZ, [RZ] ;  /* 0x00000000fffff984 */ /* 0x000fe20000000800 */
[----:B------:R-:W-:Y:S01]  /*4830*/  @!PT LDS RZ, [RZ] ;  /* 0x00000000fffff984 */ /* 0x000fe20000000800 */
[----:B------:R4:W-:Y:S06]  /*4840*/  MEMBAR.ALL.CTA ;  /* 0x0000000000007992 */ /* 0x0009ec0000008000 */
[----:B----4-:R-:W4:Y:S01]  /*4850*/  FENCE.VIEW.ASYNC.S ;  /* 0x00000000000073c6 */ /* 0x010f220000000000 */
[----:B---3--:R-:W-:Y:S11]  /*4860*/  LOP3.LUT P0, RZ, R6, 0x1, RZ, 0xc0, !PT ;  /* 0x0000000106ff7812 */ /* 0x008ff6000780c0ff */
[----:B------:R-:W-:Y:S02]  /*4870*/  @!UPT UIADD3 URZ, UPT, UPT, URZ, URZ, URZ ;  /* 0x000000fffffff290 */ /* 0x000fe4000fffe0ff */
[----:B----4-:R-:W-:Y:S01]  /*4880*/  VOTEU.ANY UP2, P0 ;  /* 0x0000000000ff7886 */ /* 0x010fe20000040100 */
[----:B------:R-:W-:Y:S11]  /*4890*/  PLOP3.LUT P0, PT, PT, PT, UP2, 0x80, 0x8 ;  /* 0x000000000008781c */ /* 0x000ff60003f0f028 */
[----:B------:R-:W-:Y:S02]  /*48a0*/  @!UPT UIADD3 URZ, UPT, UPT, URZ, URZ, URZ ;  /* 0x000000fffffff290 */ /* 0x000fe4000fffe0ff */
[----:B--2---:R-:W-:Y:S02]  /*48b0*/  @P0 SHF.R.U32.HI R0, RZ, 0x10, R5 ;  /* 0x00000010ff000819 */ /* 0x004fe40000011605 */
[----:B------:R-:W-:Y:S02]  /*48c0*/  @P0 MOV R2, R4 ;  /* 0x0000000400020202 */ /* 0x000fe40000000f00 */
[----:B------:R-:W-:Y:S01]  /*48d0*/  @P0 R2UR UR4, R0 ;  /* 0x00000000000402ca */ /* 0x000fe200000e0000 */
[----:B------:R-:W-:Y:S01]  /*48e0*/  VIADD R0, R8, 0xc0 ;  /* 0x000000c008007836 */ /* 0x000fe20000000000 */
[----:B------:R-:W-:Y:S02]  /*48f0*/  @P0 LOP3.LUT R4, R5, 0xffff, RZ, 0xc0, !PT ;  /* 0x0000ffff05040812 */ /* 0x000fe400078ec0ff */
[----:B------:R-:W-:Y:S02]  /*4900*/  @P0 R2UR UR6, R2 ;  /* 0x00000000020602ca */ /* 0x000fe400000e0000 */
[----:B------:R-:W-:Y:S02]  /*4910*/  PRMT R0, RZ, 0x654, R0 ;  /* 0x00000654ff007816 */ /* 0x000fe40000000000 */
[----:B------:R-:W-:Y:S02]  /*4920*/  @P0 R2UR UR5, R4 ;  /* 0x00000000040502ca */ /* 0x000fe400000e0000 */
[----:B------:R2:W-:Y:S03]  /*4930*/  SYNCS.ARRIVE.TRANS64.RED.A1T0 RZ, [R0+URZ], RZ ;  /* 0x000000ff00ff79a7 */ /* 0x0005e600081004ff */
[----:B------:R-:W-:Y:S04]  /*4940*/  @UP2 UMOV UR29, UR4 ;  /* 0x00000004001d2c82 */ /* 0x000fe80008000000 */
[----:B------:R-:W-:Y:S04]  /*4950*/  @UP2 UMOV UR14, UR6 ;  /* 0x00000006000e2c82 */ /* 0x000fe80008000000 */
[----:B------:R-:W-:Y:S01]  /*4960*/  @UP2 UMOV UR13, UR5 ;  /* 0x00000005000d2c82 */ /* 0x000fe20008000000 */
[----:B------:R-:W-:Y:S05]  /*4970*/  BRA.U !UP0, `(.L_x_89) ;  /* 0x0000000108c07547 */ /* 0x000fea000b800000 */
[----:B------:R-:W-:Y:S02]  /*4980*/  UIMAD.WIDE.U32 UR16, UR13, UR51, URZ ;  /* 0x000000330d1072a5 */ /* 0x000fe4000f8e00ff */
[----:B------:R-:W-:Y:S02]  /*4990*/  UP2UR UR20, UPR, URZ, 0x4 ;  /* 0x00000004ff147883 */ /* 0x000fe40008000000 */
[----:B------:R-:W-:Y:S02]  /*49a0*/  UISETP.NE.AND UP2, UPT, UR50, 0x1, UPT ;  /* 0x000000013200788c */ /* 0x000fe4000bf45270 */
[----:B------:R-:W-:Y:S02]  /*49b0*/  UIMAD.WIDE.U32 UR18, UR14, UR48, URZ ;  /* 0x000000300e1272a5 */ /* 0x000fe4000f8e00ff */
[----:B------:R-:W-:Y:S02]  /*49c0*/  USEL UR4, UR37, UR53, !UP2 ;  /* 0x0000003525047287 */ /* 0x000fe4000d000000 */
[----:B------:R-:W-:Y:S02]  /*49d0*/  UISETP.NE.AND UP0, UPT, UR15, 0x1, UPT ;  /* 0x000000010f00788c */ /* 0x000fe4000bf05270 */
[----:B------:R-:W-:Y:S02]  /*49e0*/  UP2UR UR24, UPR, URZ, 0x2 ;  /* 0x00000002ff187883 */ /* 0x000fe40008000000 */
[----:B------:R-:W-:Y:S02]  /*49f0*/  UISETP.NE.AND UP1, UPT, UR45, 0x1, UPT ;  /* 0x000000012d00788c */ /* 0x000fe4000bf25270 */
[----:B-1----:R-:W-:Y:S02]  /*4a00*/  UIMAD.WIDE.U32 UR8, UR4, UR22, URZ ;  /* 0x00000016040872a5 */ /* 0x002fe4000f8e00ff */
[----:B------:R-:W-:Y:S01]  /*4a10*/  USEL UR7, UR46, UR54, !UP0 ;  /* 0x000000362e077287 */ /* 0x000fe2000c000000 */
[----:B------:R-:W-:Y:S02]  /*4a20*/  UMOV UR5, UR17 ;  /* 0x0000001100057c82 */ /* 0x000fe40008000000 */
[----:B------:R-:W-:Y:S02]  /*4a30*/  USHF.R.U32.HI UR6, URZ, UR56, UR5 ;  /* 0x00000038ff067299 */ /* 0x000fe40008011605 */
[----:B------:R-:W-:Y:S02]  /*4a40*/  UIMAD.WIDE.U32 UR10, UR7, UR22, URZ ;  /* 0x00000016070a72a5 */ /* 0x000fe4000f8e00ff */
[----:B------:R-:W-:Y:S02]  /*4a50*/  USEL UR6, UR13, UR6, !UP2 ;  /* 0x000000060d067287 */ /* 0x000fe4000d000000 */
[----:B------:R-:W-:Y:S01]  /*4a60*/  UISETP.NE.AND UP2, UPT, UR20, URZ, UPT ;  /* 0x000000ff1400728c */ /* 0x000fe2000bf45270 */
[----:B------:R-:W-:Y:S02]  /*4a70*/  UMOV UR5, UR19 ;  /* 0x0000001300057c82 */ /* 0x000fe40008000000 */
[----:B------:R-:W-:Y:S03]  /*4a80*/  USHF.R.U32.HI UR12, URZ, UR49, UR5 ;  /* 0x00000031ff0c7299 */ /* 0x000fe60008011605 */
[----:B------:R-:W-:Y:S02]  /*4a90*/  UMOV UR5, UR9 ;  /* 0x0000000900057c82 */ /* 0x000fe40008000000 */
[----:B------:R-:W-:Y:S03]  /*4aa0*/  @UP1 USHF.R.U32.HI UR4, URZ, UR23, UR5 ;  /* 0x00000017ff041299 */ /* 0x000fe60008011605 */
[----:B------:R-:W-:Y:S01]  /*4ab0*/  UMOV UR5, UR11 ;  /* 0x0000000b00057c82 */ /* 0x000fe20008000000 */
[----:B------:R-:W-:Y:S02]  /*4ac0*/  UIMAD UR4, UR45, UR4, URZ ;  /* 0x000000042d0472a4 */ /* 0x000fe4000f8e02ff */
[----:B------:R-:W-:Y:S02]  /*4ad0*/  @UP1 USHF.R.U32.HI UR7, URZ, UR23, UR5 ;  /* 0x00000017ff071299 */ /* 0x000fe40008011605 */
[----:B------:R-:W-:Y:S02]  /*4ae0*/  USEL UR5, UR14, UR12, !UP0 ;  /* 0x0000000c0e057287 */ /* 0x000fe4000c000000 */
[----:B------:R-:W-:Y:S02]  /*4af0*/  UIMAD.WIDE.U32 UR10, UR6, UR22, URZ ;  /* 0x00000016060a72a5 */ /* 0x000fe4000f8e00ff */
[----:B------:R-:W-:Y:S02]  /*4b00*/  UIMAD UR8, UR45, UR7, URZ ;  /* 0x000000072d0872a4 */ /* 0x000fe4000f8e02ff */
[----:B------:R-:W-:Y:S03]  /*4b10*/  UISETP.GE.AND UP0, UPT, UR6, UR4, UPT ;  /* 0x000000040600728c */ /* 0x000fe6000bf06270 */
[----:B------:R-:W-:Y:S01]  /*4b20*/  UMOV UR4, UR11 ;  /* 0x0000000b00047c82 */ /* 0x000fe20008000000 */
[----:B------:R-:W-:Y:S02]  /*4b30*/  UISETP.GE.OR UP0, UPT, UR5, UR8, UP0 ;  /* 0x000000080500728c */ /* 0x000fe40008706670 */
[----:B------:R-:W-:Y:S02]  /*4b40*/  USHF.R.U32.HI UR4, URZ, UR23, UR4 ;  /* 0x00000017ff047299 */ /* 0x000fe40008011604 */
[----:B------:R-:W-:Y:S02]  /*4b50*/  UIMAD.WIDE.U32 UR8, UR5, UR22, URZ ;  /* 0x00000016050872a5 */ /* 0x000fe4000f8e00ff */
[----:B------:R-:W-:Y:S04]  /*4b60*/  USEL UR10, UR6, UR4, !UP1 ;  /* 0x00000004060a7287 */ /* 0x000fe8000c800000 */
[----:B------:R-:W-:Y:S01]  /*4b70*/  UIADD3 UR11, UPT, UPT, -UR10, URZ, URZ ;  /* 0x000000ff0a0b7290 */ /* 0x000fe2000fffe1ff */
[----:B------:R-:W-:Y:S02]  /*4b80*/  @!UP0 UMOV UR4, UR9 ;  /* 0x0000000900048c82 */ /* 0x000fe40008000000 */
[----:B------:R-:W-:Y:S02]  /*4b90*/  @!UP0 USHF.R.U32.HI UR4, URZ, UR23, UR4 ;  /* 0x00000017ff048299 */ /* 0x000fe40008011604 */
[----:B------:R-:W-:Y:S02]  /*4ba0*/  UIMAD UR8, UR45, UR11, UR6 ;  /* 0x0000000b2d0872a4 */ /* 0x000fe4000f8e0206 */
[----:B------:R-:W-:Y:S02]  /*4bb0*/  @!UP0 USEL UR4, UR5, UR4, !UP1 ;  /* 0x0000000405048287 */ /* 0x000fe4000c800000 */
[----:B------:R-:W-:Y:S02]  /*4bc0*/  UISETP.NE.AND UP1, UPT, UR24, URZ, UPT ;  /* 0x000000ff1800728c */ /* 0x000fe4000bf25270 */
[----:B------:R-:W-:Y:S02]  /*4bd0*/  @!UP0 UIMAD UR7, UR7, UR8, UR4 ;  /* 0x00000008070782a4 */ /* 0x000fe4000f8e0204 */
[----:B------:R-:W-:Y:S02]  /*4be0*/  @!UP0 UIADD3 UR9, UPT, UPT, UR10, -UR4, URZ ;  /* 0x800000040a098290 */ /* 0x000fe4000fffe0ff */
[----:B------:R-:W-:Y:S02]  /*4bf0*/  UIADD3 UR8, UPT, UPT, -UR6, URZ, URZ ;  /* 0x000000ff06087290 */ /* 0x000fe4000fffe1ff */
[----:B------:R-:W-:Y:S02]  /*4c00*/  UIADD3 UR4, UPT, UPT, -UR5, URZ, URZ ;  /* 0x000000ff05047290 */ /* 0x000fe4000fffe1ff */
[----:B------:R-:W-:Y:S03]  /*4c10*/  @!UP0 UIMAD UR6, UR9, UR45, UR5 ;  /* 0x0000002d090682a4 */ /* 0x000fe6000f8e0205 */
[----:B------:R-:W-:Y:S01]  /*4c20*/  @!UP0 UMOV UR5, UR7 ;  /* 0x0000000700058c82 */ /* 0x000fe20008000000 */
[----:B------:R-:W-:Y:S02]  /*4c30*/  UIMAD UR7, UR15, UR4, UR14 ;  /* 0x000000040f0772a4 */ /* 0x000fe4000f8e020e */
[----:B------:R-:W-:Y:S02]  /*4c40*/  UIMAD UR4, UR50, UR8, UR13 ;  /* 0x00000008320472a4 */ /* 0x000fe4000f8e020d */
[----:B------:R-:W-:Y:S02]  /*4c50*/  UIMAD UR14, UR5, UR15, UR7 ;  /* 0x0000000f050e72a4 */ /* 0x000fe4000f8e0207 */
[----:B------:R-:W-:Y:S11]  /*4c60*/  UIMAD UR13, UR6, UR50, UR4 ;  /* 0x00000032060d72a4 */ /* 0x000ff6000f8e0204 */
[----:B------:R-:W-:Y:S01]  /*4c70*/  @!UPT UIADD3 URZ, UPT, UPT, URZ, URZ, URZ ;  /* 0x000000fffffff290 */ /* 0x000fe2000fffe0ff */
.L_x_89:
[----:B------:R-:W3:Y:S01]  /*4c80*/  @!UP4 LDCU.128 UR8, c[0x0][0xb10] ;  /* 0x00016200ff08c7ac */ /* 0x000ee20008000c00 */
[----:B------:R-:W-:Y:S02]  /*4c90*/  ISETP.NE.U32.AND P0, PT, RZ, UR38, PT ;  /* 0x00000026ff007c0c */ /* 0x000fe4000bf05070 */
[----:B------:R-:W-:Y:S02]  /*4ca0*/  SHF.L.U32 R4, R11, 0x1f, RZ ;  /* 0x0000001f0b047819 */ /* 0x000fe400000006ff */
[----:B------:R-:W-:Y:S01]  /*4cb0*/  ISETP.NE.AND.EX P0, PT, RZ, UR39, PT, P0 ;  /* 0x00000027ff007c0c */ /* 0x000fe2000bf05300 */
[----:B------:R-:W4:Y:S01]  /*4cc0*/  @!UP4 LDCU UR5, c[0x0][0xb0c] ;  /* 0x00016180ff05c7ac */ /* 0x000f220008000800 */
[----:B------:R-:W-:Y:S02]  /*4cd0*/  USHF.L.U32 UR42, UR30, 0x7, URZ ;  /* 0x000000071e2a7899 */ /* 0x000fe400080006ff */
[----:B------:R-:W-:Y:S02]  /*4ce0*/  USHF.L.U32 UR43, UR31, 0x6, URZ ;  /* 0x000000061f2b7899 */ /* 0x000fe400080006ff */
[----:B---3--:R-:W-:Y:S07]  /*4cf0*/  UIMAD.WIDE.U32 UR6, UR14, UR8, URZ ;  /* 0x000000080e0672a5 */ /* 0x008fee000f8e00ff */
[----:B------:R-:W-:Y:S01]  /*4d00*/  @!UP4 UMOV UR4, UR7 ;  /* 0x000000070004cc82 */ /* 0x000fe20008000000 */
[----:B----4-:R-:W-:Y:S02]  /*4d10*/  @!UP4 UISETP.NE.AND UP0, UPT, UR5, 0x1, UPT ;  /* 0x000000010500c88c */ /* 0x010fe4000bf05270 */
[----:B------:R-:W-:Y:S02]  /*4d20*/  @!UP4 USHF.R.U32.HI UR4, URZ, UR9, UR4 ;  /* 0x00000009ff04c299 */ /* 0x000fe40008011604 */
[----:B------:R-:W-:Y:S02]  /*4d30*/  UIMAD.WIDE.U32 UR6, UR13, UR11, URZ ;  /* 0x0000000b0d0672a5 */ /* 0x000fe4000f8e00ff */
[----:B------:R-:W-:Y:S02]  /*4d40*/  @!UP4 USEL UR8, UR14, UR4, !UP0 ;  /* 0x000000040e08c287 */ /* 0x000fe4000c000000 */
[----:B------:R-:W-:Y:S03]  /*4d50*/  @!UP4 UISETP.NE.AND UP0, UPT, UR10, 0x1, UPT ;  /* 0x000000010a00c88c */ /* 0x000fe6000bf05270 */
[----:B------:R-:W-:Y:S02]  /*4d60*/  @!UP4 UMOV UR6, UR7 ;  /* 0x000000070006cc82 */ /* 0x000fe40008000000 */
[----:B------:R-:W3:Y:S02]  /*4d70*/  @!UP4 LDCU UR4, c[0x0][0xb20] ;  /* 0x00016400ff04c7ac */ /* 0x000ee40008000800 */
[----:B---3--:R-:W-:Y:S04]  /*4d80*/  @!UP4 USHF.R.U32.HI UR6, URZ, UR4, UR6 ;  /* 0x00000004ff06c299 */ /* 0x008fe80008011606 */
[----:B------:R-:W-:Y:S04]  /*4d90*/  @!UP4 USEL UR6, UR13, UR6, !UP0 ;  /* 0x000000060d06c287 */ /* 0x000fe8000c000000 */
[----:B------:R-:W-:Y:S02]  /*4da0*/  @!UP4 UIADD3 UR4, UPT, UPT, -UR8, UR6, URZ ;  /* 0x000000060804c290 */ /* 0x000fe4000fffe1ff */
[----:B------:R-:W-:Y:S02]  /*4db0*/  @!UP4 UIADD3 UR6, UPT, UPT, UR8, -UR6, URZ ;  /* 0x800000060806c290 */ /* 0x000fe4000fffe0ff */
[----:B------:R-:W-:Y:S02]  /*4dc0*/  @!UP4 UIMAD UR14, UR4, UR5, UR14 ;  /* 0x00000005040ec2a4 */ /* 0x000fe4000f8e020e */
[----:B------:R-:W-:Y:S01]  /*4dd0*/  @!UP4 UIMAD UR13, UR6, UR10, UR13 ;  /* 0x0000000a060dc2a4 */ /* 0x000fe2000f8e020d */
[----:B------:R-:W-:Y:S11]  /*4de0*/  BRA.U UP3, `(.L_x_90) ;  /* 0x0000000103107547 */ /* 0x000ff6000b800000 */
[----:B------:R-:W-:Y:S04]  /*4df0*/  MOV R2, UR55 ;  /* 0x0000003700027c02 */ /* 0x000fe80008000f00 */
[----:B------:R-:W-:Y:S04]  /*4e00*/  SHF.L.U32 R2, R2, 0x1f, RZ ;  /* 0x0000001f02027819 */ /* 0x000fe800000006ff */
[----:B------:R-:W3:Y:S02]  /*4e10*/  SYNCS.PHASECHK.TRANS64.TRYWAIT P1, [UR21+0xa8], R2 ;  /* 0x0000a802ff0075a7 */ /* 0x000ee40008021115 */
[----:B---3--:R-:W-:Y:S05]  /*4e20*/  @!P1 BRA `(.L_x_91) ;  /* 0x00000048009c9947 */ /* 0x008fea0003800000 */
.L_x_90:
[----:B------:R-:W-:Y:S05]  /*4e30*/  BRA.U !UP5, `(.L_x_92) ;  /* 0x000000010d387547 */ /* 0x000fea000b800000 */
[----:B------:R-:W-:Y:S01]  /*4e40*/  UPLOP3.LUT UP1, UPT, UPT, UPT, UP6, 0x80, 0x8 ;  /* 0x000000000008789c */ /* 0x000fe20003f2f060 */
[----:B--2---:R-:W-:Y:S01]  /*4e50*/  HFMA2 R0, -RZ, RZ, 0, 5.9604644775390625e-08 ;  /* 0x00000001ff007431 */ /* 0x004fe200000001ff */
[----:B------:R-:W2:Y:S01]  /*4e60*/  LDCU.64 UR8, c[0x0][0x358] ;  /* 0x00006b00ff0877ac */ /* 0x000ea20008000a00 */
[----:B------:R-:W-:Y:S03]  /*4e70*/  IMAD.MOV.U32 R46, RZ, RZ, 0x1 ;  /* 0x00000001ff2e7424 */ /* 0x000fe600078e00ff */
[----:B------:R-:W-:Y:S05]  /*4e80*/  PLOP3.LUT P1, PT, PT, PT, UP1, 0x80, 0x8 ;  /* 0x000000000008781c */ /* 0x000fea0003f2f018 */
[----:B------:R-:W3:Y:S01]  /*4e90*/  @UP1 LDCU.64 UR4, c[0x0][0x888] ;  /* 0x00011100ff0417ac */ /* 0x000ee20008000a00 */
[----:B------:R-:W-:Y:S07]  /*4ea0*/  @UP1 UIMAD UR6, UR36, UR38, URZ ;  /* 0x00000026240612a4 */ /* 0x000fee000f8e02ff */
[----:B------:R-:W-:Y:S01]  /*4eb0*/  @!P1 PRMT R46, R0, 0x7610, R46 ;  /* 0x00007610002e9816 */ /* 0x000fe2000000002e */
[----:B---3--:R-:W-:Y:S06]  /*4ec0*/  @UP1 UIMAD.WIDE UR4, UR6, 0x4, UR4 ;  /* 0x00000004060418a5 */ /* 0x008fec000f8e0204 */
[----:B------:R-:W-:Y:S01]  /*4ed0*/  IMAD.U32 R6, RZ, RZ, UR4 ;  /* 0x00000004ff067e24 */ /* 0x000fe2000f8e00ff */
[----:B------:R-:W-:Y:S04]  /*4ee0*/  MOV R7, UR5 ;  /* 0x0000000500077c02 */ /* 0x000fe80008000f00 */
[----:B------:R-:W3:Y:S01]  /*4ef0*/  @!UP1 LDCU UR4, c[0x0][0x880] ;  /* 0x00011000ff0497ac */ /* 0x000ee20008000800 */
[----:B--2--5:R4:W5:Y:S02]  /*4f00*/  @P1 LDG.E R27, desc[UR8][R6.64] ;  /* 0x00000008061b1981 */ /* 0x024964000c1e1900 */
[----:B---34-:R-:W-:Y:S07]  /*4f10*/  @!P1 IMAD.U32 R27, RZ, RZ, UR4 ;  /* 0x00000004ff1b9e24 */ /* 0x018fee000f8e00ff */
.L_x_92:
[----:B-----5:R-:W-:Y:S01]  /*4f20*/  @!P0 FSETP.EQ.AND P2, PT, R27, RZ, PT ;  /* 0x000000ff1b00820b */ /* 0x020fe20003f42000 */
[----:B------:R-:W-:Y:S01]  /*4f30*/  @!UPT UIADD3 URZ, UPT, UPT, URZ, URZ, URZ ;  /* 0x000000fffffff290 */ /* 0x000fe2000fffe0ff */
[----:B------:R-:W-:Y:S11]  /*4f40*/  @!P0 BRA `(.L_x_93) ;  /* 0x0000000000148947 */ /* 0x000ff60003800000 */
[----:B------:R-:W-:Y:S02]  /*4f50*/  LOP3.LUT P0, RZ, R46, 0xff, RZ, 0xc0, !PT ;  /* 0x000000ff2eff7812 */ /* 0x000fe4000780c0ff */
[----:B------:R-:W-:Y:S04]  /*4f60*/  PLOP3.LUT P2, PT, PT, PT, UP1, 0x80, 0x8 ;  /* 0x000000000008781c */ /* 0x000fe80003f4f018 */
[----:B------:R-:W-:Y:S07]  /*4f70*/  PLOP3.LUT P2, PT, P2, PT, PT, 0x8, 0x80 ;  /* 0x000000000080781c */ /* 0x000fee000174e170 */
[----:B------:R-:W-:Y:S11]  /*4f80*/  @P0 FSETP.EQ.AND P2, PT, R27, RZ, PT ;  /* 0x000000ff1b00020b */ /* 0x000ff60003f42000 */
[----:B------:R-:W-:Y:S02]  /*4f90*/  @!UPT UIADD3 URZ, UPT, UPT, URZ, URZ, URZ ;  /* 0x000000fffffff290 */ /* 0x000fe4000fffe0ff */
.L_x_93:
[----:B------:R-:W3:Y:S01]  /*4fa0*/  SYNCS.PHASECHK.TRANS64.TRYWAIT P0, [UR21+0x80], R4 ;  /* 0x00008004ff0075a7 */ /* 0x000ee20008001115 */
[----:B------:R-:W-:Y:S04]  /*4fb0*/  ELECT P1, URZ, PT ;  /* 0x0000000000ff782f */ /* 0x000fe80003820000 */
[----:B------:R-:W-:Y:S01]  /*4fc0*/  PLOP3.LUT P1, PT, P2, P1, PT, 0xf2, 0x2f ;  /* 0x00000000002f781c */ /* 0x000fe20001723e72 */
[----:B------:R-:W-:Y:S01]  /*4fd0*/  @!UPT UIADD3 URZ, UPT, UPT, URZ, URZ, URZ ;  /* 0x000000fffffff290 */ /* 0x000fe2000fffe0ff */
[----:B---3--:R-:W-:Y:S11]  /*4fe0*/  @!P0 BRA `(.L_x_94) ;  /* 0x0000004800448947 */ /* 0x008ff60003800000 */
.L_x_188:
[----:B--2---:R-:W-:Y:S01]  /*4ff0*/  @!P1 IADD3 R2, P0, PT, R12, 0x580, RZ ;  /* 0x000005800c029810 */ /* 0x004fe20007f1e0ff */
[----:B------:R-:W-:Y:S01]  /*5000*/  VOTEU.ALL UP0, P1 ;  /* 0x0000000000ff7886 */ /* 0x000fe20000800000 */
[----:B------:R-:W-:Y:S01]  /*5010*/  UMOV UR6, 0x0 ;  /* 0x0000000000067882 */ /* 0x000fe20000000000 */
[----:B------:R-:W-:Y:S01]  /*5020*/  UMOV UR7, 0x10000000 ;  /* 0x1000000000077882 */ /* 0x000fe20000000000 */
[----:B------:R-:W-:Y:S01]  /*5030*/  @!P1 R2UR UR5, R2 ;  /* 0x00000000020592ca */ /* 0x000fe200000e0000 */
[----:B------:R-:W-:Y:S01]  /*5040*/  @!P1 IMAD.X R0, RZ, RZ, R13, P0 ;  /* 0x000000ffff009224 */ /* 0x000fe200000e060d */
[----:B------:R-:W-:Y:S02]  /*5050*/  @!UP0 UIADD3 UR40, UPT, UPT, UR21, 0x200, URZ ;  /* 0x0000020015288890 */ /* 0x000fe4000fffe0ff */
[----:B------:R-:W-:Y:S02]  /*5060*/  @!UP0 UIADD3 UR10, UPT, UPT, UR42, 0x40, URZ ;  /* 0x000000402a0a8890 */ /* 0x000fe4000fffe0ff */
[----:B------:R-:W-:Y:S01]  /*5070*/  @!P1 R2UR UR4, R0 ;  /* 0x00000000000492ca */ /* 0x000fe200000e0000 */
[----:B------:R-:W-:Y:S01]  /*5080*/  @!UP0 UIADD3 UR8, UPT, UPT, UR21, 0xa00, URZ ;  /* 0x00000a0015088890 */ /* 0x000fe2000fffe0ff */
[----:B------:R-:W-:Y:S01]  /*5090*/  @!P1 IMAD.MOV.U32 R0, RZ, RZ, 0x1000 ;  /* 0x00001000ff009424 */ /* 0x000fe200078e00ff */
[----:B------:R-:W-:Y:S01]  /*50a0*/  VOTEU.ALL UP0, P1 ;  /* 0x0000000000ff7886 */ /* 0x000fe20000800000 */
[----:B------:R-:W-:Y:S01]  /*50b0*/  UMOV UR44, UR36 ;  /* 0x00000024002c7c82 */ /* 0x000fe20008000000 */
[----:B------:R-:W-:Y:S01]  /*50c0*/  UMOV UR9, UR41 ;  /* 0x0000002900097c82 */ /* 0x000fe20008000000 */
[----:B------:R-:W-:Y:S01]  /*50d0*/  UMOV UR11, UR43 ;  /* 0x0000002b000b7c82 */ /* 0x000fe20008000000 */
[----:B------:R-:W-:Y:S01]  /*50e0*/  IMAD.U32 R6, RZ, RZ, UR5 ;  /* 0x00000005ff067e24 */ /* 0x000fe2000f8e00ff */
[----:B------:R-:W-:Y:S05]  /*50f0*/  UMOV UR12, UR36 ;  /* 0x00000024000c7c82 */ /* 0x000fea0008000000 */
[----:B------:R-:W-:Y:S01]  /*5100*/  IMAD.U32 R7, RZ, RZ, UR4 ;  /* 0x00000004ff077e24 */ /* 0x000fe2000f8e00ff */
[----:B------:R-:W-:Y:S04]  /*5110*/  @!P1 R2UR UR4, R6 ;  /* 0x00000000060492ca */ /* 0x000fe800000e0000 */
[----:B------:R-:W-:Y:S11]  /*5120*/  @!P1 R2UR UR5, R7 ;  /* 0x00000000070592ca */ /* 0x000ff600000e0000 */
[----:B------:R-:W-:Y:S02]  /*5130*/  @!UPT UIADD3 URZ, UPT, UPT, URZ, URZ, URZ ;  /* 0x000000fffffff290 */ /* 0x000fe4000fffe0ff */
[----:B------:R-:W-:Y:S01]  /*5140*/  @!UP0 UTMALDG.3D [UR40], [UR4], desc[UR6] ;  /* 0x00000628040085b4 */ /* 0x000fe20008011000 */
[----:B------:R-:W-:Y:S05]  /*5150*/  VOTEU.ALL UP0, P1 ;  /* 0x0000000000ff7886 */ /* 0x000fea0000800000 */
[----:B------:R2:W-:Y:S01]  /*5160*/  @!UP0 UTMALDG.3D [UR8], [UR4], desc[UR6] ;  /* 0x00000608040085b4 */ /* 0x0005e20008011000 */
[----:B------:R3:W-:Y:S01]  /*5170*/  @!P1 SYNCS.ARRIVE.TRANS64.RED.A0TR RZ, [UR21+0x60], R0 ;  /* 0x00006000ffff99a7 */ /* 0x0007e20008300415 */
[----:B--2---:R-:W-:Y:S09]  /*5180*/  UPRMT UR4, UR47, 0x654, UR41 ;  /* 0x000006542f047896 */ /* 0x004ff20008000029 */
[----:B------:R-:W-:Y:S01]  /*5190*/  SYNCS.ARRIVE.TRANS64.RED.A1T0 RZ, [UR4], RZ ;  /* 0x000000ffffff79a7 */ /* 0x000fe20008100404 */
[----:B------:R-:W2:Y:S02]  /*51a0*/  SYNCS.PHASECHK.TRANS64.TRYWAIT P0, [UR21+0x88], R4 ;  /* 0x00008804ff0075a7 */ /* 0x000ea40008001115 */
[----:B--23--:R-:W-:Y:S05]  /*51b0*/  @!P0 BRA `(.L_x_95) ;  /* 0x0000004400e88947 */ /* 0x00cfea0003800000 */
.L_x_190:
[----:B------:R-:W-:Y:S01]  /*51c0*/  @!P1 IADD3 R2, P0, PT, R12, 0x580, RZ ;  /* 0x000005800c029810 */ /* 0x000fe20007f1e0ff */
[----:B------:R-:W-:Y:S01]  /*51d0*/  VOTEU.ALL UP0, P1 ;  /* 0x0000000000ff7886 */ /* 0x000fe20000800000 */
[----:B------:R-:W-:Y:S01]  /*51e0*/  UMOV UR6, 0x0 ;  /* 0x0000000000067882 */ /* 0x000fe20000000000 */
[----:B------:R-:W-:Y:S01]  /*51f0*/  UMOV UR7, 0x10000000 ;  /* 0x1000000000077882 */ /* 0x000fe20000000000 */
[----:B------:R-:W-:Y:S01]  /*5200*/  @!P1 R2UR UR5, R2 ;  /* 0x00000000020592ca */ /* 0x000fe200000e0000 */
[----:B--2---:R-:W-:Y:S01]  /*5210*/  @!P1 IMAD.X R0, RZ, RZ, R13, P0 ;  /* 0x000000ffff009224 */ /* 0x004fe200000e060d */
[----:B------:R-:W-:Y:S02]  /*5220*/  @!UP0 UIADD3 UR34, UPT, UPT, UR42, 0x10, URZ ;  /* 0x000000102a228890 */ /* 0x000fe4000fffe0ff */
[----:B------:R-:W-:Y:S02]  /*5230*/  @!UP0 UIADD3 UR32, UPT, UPT, UR21, 0x1200, URZ ;  /* 0x0000120015208890 */ /* 0x000fe4000fffe0ff */
[----:B------:R-:W-:Y:S01]  /*5240*/  @!P1 R2UR UR4, R0 ;  /* 0x00000000000492ca */ /* 0x000fe200000e0000 */
[----:B------:R-:W-:Y:S01]  /*5250*/  @!UP0 UIADD3 UR10, UPT, UPT, UR42, 0x50, URZ ;  /* 0x000000502a0a8890 */ /* 0x000fe2000fffe0ff */
[----:B------:R-:W-:Y:S01]  /*5260*/  @!P1 IMAD.MOV.U32 R0, RZ, RZ, 0x1000 ;  /* 0x00001000ff009424 */ /* 0x000fe200078e00ff */
[----:B------:R-:W-:Y:S01]  /*5270*/  @!UP0 UIADD3 UR8, UPT, UPT, UR21, 0x1a00, URZ ;  /* 0x00001a0015088890 */ /* 0x000fe2000fffe0ff */
[----:B------:R-:W-:Y:S01]  /*5280*/  VOTEU.ALL UP0, P1 ;  /* 0x0000000000ff7886 */ /* 0x000fe20000800000 */
[----:B------:R-:W-:Y:S02]  /*5290*/  UMOV UR35, UR43 ;  /* 0x0000002b00237c82 */ /* 0x000fe40008000000 */
[----:B------:R-:W-:Y:S01]  /*52a0*/  IMAD.U32 R6, RZ, RZ, UR5 ;  /* 0x00000005ff067e24 */ /* 0x000fe2000f8e00ff */
[----:B------:R-:W-:Y:S01]  /*52b0*/  UMOV UR9, UR33 ;  /* 0x0000002100097c82 */ /* 0x000fe20008000000 */
[----:B------:R-:W-:Y:S01]  /*52c0*/  UMOV UR11, UR43 ;  /* 0x0000002b000b7c82 */ /* 0x000fe20008000000 */
[----:B------:R-:W-:Y:S03]  /*52d0*/  UMOV UR12, UR36 ;  /* 0x00000024000c7c82 */ /* 0x000fe60008000000 */
        /* <DEDUP_REMOVED lines=12> */
.L_x_192:
[----:B------:R-:W-:Y:S01]  /*53a0*/  @!P1 IADD3 R2, P0, PT, R12, 0x580, RZ ;  /* 0x000005800c029810 */ /* 0x000fe20007f1e0ff */
[----:B------:R-:W-:Y:S01]  /*53b0*/  VOTEU.ALL UP0, P1 ;  /* 0x0000000000ff7886 */ /* 0x000fe20000800000 */
[----:B------:R-:W-:Y:S01]  /*53c0*/  UMOV UR6, 0x0 ;  /* 0x0000000000067882 */ /* 0x000fe20000000000 */
[----:B------:R-:W-:Y:S01]  /*53d0*/  UMOV UR7, 0x10000000 ;  /* 0x1000000000077882 */ /* 0x000fe20000000000 */
[----:B------:R-:W-:Y:S01]  /*53e0*/  @!P1 R2UR UR5, R2 ;  /* 0x00000000020592ca */ /* 0x000fe200000e0000 */
[----:B--2---:R-:W-:Y:S01]  /*53f0*/  @!P1 IMAD.X R0, RZ, RZ, R13, P0 ;  /* 0x000000ffff009224 */ /* 0x004fe200000e060d */
[----:B------:R-:W-:Y:S01]  /*5400*/  @!UP0 UIADD3 UR26, UPT, UPT, UR42, 0x20, URZ ;  /* 0x000000202a1a8890 */ /* 0x000fe2000fffe0ff */
[----:B------:R-:W-:Y:S01]  /*5410*/  VIADD R10, R10, 0x1 ;  /* 0x000000010a0a7836 */ /* 0x000fe20000000000 */
        /* <DEDUP_REMOVED lines=10> */
[----:B------:R-:W-:Y:S01]  /*54c0*/  UMOV UR11, UR43 ;  /* 0x0000002b000b7c82 */ /* 0x000fe20008000000 */
[----:B------:R-:W-:Y:S02]  /*54d0*/  UMOV UR12, UR36 ;  /* 0x00000024000c7c82 */ /* 0x000fe40008000000 */
        /* <DEDUP_REMOVED lines=12> */
.L_x_194:
[----:B------:R-:W-:Y:S01]  /*55a0*/  UIADD3 UR31, UPT, UPT, UR14, UR63, URZ ;  /* 0x0000003f0e1f7290 */ /* 0x000fe2000fffe0ff */
[----:B------:R-:W-:Y:S01]  /*55b0*/  @!P1 IADD3 R2, P0, PT, R12, 0x580, RZ ;  /* 0x000005800c029810 */ /* 0x000fe20007f1e0ff */
[----:B------:R-:W-:Y:S01]  /*55c0*/  UPLOP3.LUT UP3, UPT, UPT, UPT, UPT, 0x80, 0x8 ;  /* 0x000000000008789c */ /* 0x000fe20003f6f070 */
[----:B------:R-:W-:Y:S01]  /*55d0*/  R2UR UR24, R50 ;  /* 0x00000000321872ca */ /* 0x000fe200000e0000 */
[----:B------:R-:W-:Y:S01]  /*55e0*/  VOTEU.ALL UP0, P1 ;  /* 0x0000000000ff7886 */ /* 0x000fe20000800000 */
[----:B------:R-:W-:Y:S01]  /*55f0*/  @!P1 R2UR UR5, R2 ;  /* 0x00000000020592ca */ /* 0x000fe200000e0000 */
[----:B--2---:R-:W-:Y:S01]  /*5600*/  @!P1 IMAD.X R0, RZ, RZ, R13, P0 ;  /* 0x000000ffff009224 */ /* 0x004fe200000e060d */
[----:B------:R-:W-:Y:S01]  /*5610*/  UMOV UR6, 0x0 ;  /* 0x0000000000067882 */ /* 0x000fe20000000000 */
[----:B------:R-:W-:Y:S01]  /*5620*/  UMOV UR7, 0x10000000 ;  /* 0x1000000000077882 */ /* 0x000fe20000000000 */
[----:B------:R-:W-:Y:S01]  /*5630*/  @!UP0 UIADD3 UR18, UPT, UPT, UR42, 0x30, URZ ;  /* 0x000000302a128890 */ /* 0x000fe2000fffe0ff */
[----:B------:R-:W-:Y:S01]  /*5640*/  ISETP.NE.AND P0, PT, R10, 0x2, PT ;  /* 0x000000020a00780c */ /* 0x000fe20003f05270 */
[----:B------:R-:W-:Y:S01]  /*5650*/  @!UP0 UIADD3 UR16, UPT, UPT, UR21, 0x3200, URZ ;  /* 0x0000320015108890 */ /* 0x000fe2000fffe0ff */
[----:B------:R-:W-:Y:S01]  /*5660*/  @!P1 R2UR UR4, R0 ;  /* 0x00000000000492ca */ /* 0x000fe200000e0000 */
[----:B------:R-:W-:Y:S01]  /*5670*/  @!UP0 UIADD3 UR17, UPT, UPT, UR21, 0x78, URZ ;  /* 0x0000007815118890 */ /* 0x000fe2000fffe0ff */
[----:B------:R-:W-:Y:S01]  /*5680*/  SEL R0, RZ, 0x1, P0 ;  /* 0x00000001ff007807 */ /* 0x000fe20000000000 */
[----:B------:R-:W-:Y:S01]  /*5690*/  @!UP0 UIADD3 UR10, UPT, UPT, UR42, 0x70, URZ ;  /* 0x000000702a0a8890 */ /* 0x000fe2000fffe0ff */
[----:B------:R-:W-:Y:S01]  /*56a0*/  LOP3.LUT R11, R11, 0x1, RZ, 0x3c, !PT ;  /* 0x000000010b0b7812 */ /* 0x000fe200078e3cff */
[----:B------:R-:W-:Y:S01]  /*56b0*/  @!UP0 UIADD3 UR8, UPT, UPT, UR21, 0x3a00, URZ ;  /* 0x00003a0015088890 */ /* 0x000fe2000fffe0ff */
[----:B------:R-:W-:Y:S01]  /*56c0*/  IMAD.U32 R4, RZ, RZ, UR5 ;  /* 0x00000005ff047e24 */ /* 0x000fe2000f8e00ff */
[----:B------:R-:W-:Y:S01]  /*56d0*/  VOTEU.ALL UP0, P1 ;  /* 0x0000000000ff7886 */ /* 0x000fe20000800000 */
[----:B------:R-:W-:Y:S01]  /*56e0*/  UMOV UR19, UR43 ;  /* 0x0000002b00137c82 */ /* 0x000fe20008000000 */
[----:B------:R-:W-:Y:S01]  /*56f0*/  UMOV UR20, UR36 ;  /* 0x0000002400147c82 */ /* 0x000fe20008000000 */
[----:B------:R-:W-:Y:S01]  /*5700*/  UMOV UR11, UR43 ;  /* 0x0000002b000b7c82 */ /* 0x000fe20008000000 */
[----:B------:R-:W-:Y:S01]  /*5710*/  UMOV UR12, UR36 ;  /* 0x00000024000c7c82 */ /* 0x000fe20008000000 */
[----:B------:R-:W-:Y:S01]  /*5720*/  UMOV UR9, UR17 ;  /* 0x0000001100097c82 */ /* 0x000fe20008000000 */
[----:B------:R-:W-:Y:S01]  /*5730*/  IMAD.U32 R5, RZ, RZ, UR4 ;  /* 0x00000004ff057e24 */ /* 0x000fe2000f8e00ff */
[----:B------:R-:W-:Y:S01]  /*5740*/  @!P1 R2UR UR4, R4 ;  /* 0x00000000040492ca */ /* 0x000fe200000e0000 */
[----:B------:R-:W-:Y:S01]  /*5750*/  UIADD3 UR30, UPT, UPT, UR13, UR24, URZ ;  /* 0x000000180d1e7290 */ /* 0x000fe2000fffe0ff */
[----:B------:R-:W-:Y:S01]  /*5760*/  LOP3.LUT R9, R9, R0, RZ, 0x3c, !PT ;  /* 0x0000000009097212 */ /* 0x000fe200078e3cff */
[----:B------:R-:W-:Y:S01]  /*5770*/  UMOV UR36, UR29 ;  /* 0x0000001d00247c82 */ /* 0x000fe20008000000 */
[----:B------:R-:W-:Y:S02]  /*5780*/  @!P1 R2UR UR5, R5 ;  /* 0x00000000050592ca */ /* 0x000fe400000e0000 */
[----:B------:R-:W-:Y:S11]  /*5790*/  SEL R10, R10, RZ, P0 ;  /* 0x000000ff0a0a7207 */ /* 0x000ff60000000000 */
[----:B------:R2:W-:Y:S01]  /*57a0*/  @!UP0 UTMALDG.3D [UR16], [UR4], desc[UR6] ;  /* 0x00000610040085b4 */ /* 0x0005e20008011000 */
[----:B------:R-:W-:Y:S05]  /*57b0*/  VOTEU.ALL UP0, P1 ;  /* 0x0000000000ff7886 */ /* 0x000fea0000800000 */
[----:B------:R2:W-:Y:S01]  /*57c0*/  @!UP0 UTMALDG.3D [UR8], [UR4], desc[UR6] ;  /* 0x00000608040085b4 */ /* 0x0005e20008011000 */
[----:B------:R2:W-:Y:S01]  /*57d0*/  @!P1 SYNCS.ARRIVE.TRANS64.RED.A0TR RZ, [UR21+0x78], R3 ;  /* 0x00007803ffff99a7 */ /* 0x0005e20008300415 */
[----:B------:R-:W-:Y:S01]  /*57e0*/  SYNCS.ARRIVE.TRANS64.RED.A1T0 RZ, [UR52], RZ ;  /* 0x000000ffffff79a7 */ /* 0x000fe20008100434 */
[----:B------:R-:W-:Y:S05]  /*57f0*/  BRA.U UP2, `(.L_x_98) ;  /* 0xffffffed02e47547 */ /* 0x000fea000b83ffff */
[----:B------:R-:W-:-:S04]  /*5800*/  SHF.L.U32 R2, R11, 0x1f, RZ ;  /* 0x0000001f0b027819 */ /* 0x000fc800000006ff */
[----:B------:R-:W3:Y:S02]  /*5810*/  SYNCS.PHASECHK.TRANS64.TRYWAIT P0, [UR21+0x80], R2 ;  /* 0x00008002ff0075a7 */ /* 0x000ee40008001115 */
[----:B---3--:R-:W-:Y:S05]  /*5820*/  @!P0 BRA `(.L_x_99) ;  /* 0x0000004000948947 */ /* 0x008fea0003800000 */
.L_x_196:
[----:B------:R-:W4:Y:S02]  /*5830*/  SYNCS.PHASECHK.TRANS64.TRYWAIT P0, [UR21+0x88], R2 ;  /* 0x00008802ff0075a7 */ /* 0x000f240008001115 */
[----:B----4-:R-:W-:Y:S05]  /*5840*/  @!P0 BRA `(.L_x_100) ;  /* 0x0000004000a48947 */ /* 0x010fea0003800000 */
.L_x_198:
[----:B------:R-:W4:Y:S02]  /*5850*/  SYNCS.PHASECHK.TRANS64.TRYWAIT P0, [UR21+0x90], R2 ;  /* 0x00009002ff0075a7 */ /* 0x000f240008001115 */
[----:B----4-:R-:W-:Y:S05]  /*5860*/  @!P0 BRA `(.L_x_101) ;  /* 0x0000004000b48947 */ /* 0x010fea0003800000 */
.L_x_200:
[----:B---3--:R-:W-:-:S07]  /*5870*/  MOV R0, UR21 ;  /* 0x0000001500007c02 */ /* 0x008fce0008000f00 */
.L_x_102:
[----:B---3--:R-:W-:-:S04]  /*5880*/  SHF.L.U32 R2, R11, 0x1f, RZ ;  /* 0x0000001f0b027819 */ /* 0x008fc800000006ff */
[----:B------:R3:W4:Y:S03]  /*5890*/  SYNCS.PHASECHK.TRANS64.TRYWAIT P0, [R0+URZ+0x98], R2 ;  /* 0x00009802000075a7 */ /* 0x00072600080011ff */
[----:B----4-:R-:W-:Y:S05]  /*58a0*/  @!P0 NANOSLEEP.SYNCS 0x989680 ;  /* 0x009896800000895d */ /* 0x010fea0003900000 */
[----:B------:R-:W4:Y:S02]  /*58b0*/  @!P0 SYNCS.PHASECHK.TRANS64 P0, [R0+URZ+0x98], R2 ;  /* 0x00009802000085a7 */ /* 0x000f2400080010ff */
[----:B-12-4-:R-:W-:Y:S05]  /*58c0*/  @P0 EXIT ;  /* 0x000000000000094d */ /* 0x016fea0003800000 */
[----:B------:R-:W-:Y:S05]  /*58d0*/  BRA `(.L_x_102) ;  /* 0xfffffffc00e87947 */ /* 0x000fea000383ffff */
.L_x_87:
[----:B------:R-:W-:-:S06]  /*58e0*/  UISETP.GE.AND UP0, UPT, UR18, 0x4, UPT ;  /* 0x000000041200788c */ /* 0x000fcc000bf06270 */
[----:B------:R-:W-:-:S13]  /*58f0*/  PLOP3.LUT P0, PT, PT, PT, UP0, 0x80, 0x8 ;  /* 0x000000000008781c */ /* 0x000fda0003f0f008 */
[----:B-1----:R-:W-:Y:S05]  /*5900*/  @!P0 EXIT ;  /* 0x000000000000894d */ /* 0x002fea0003800000 */
[----:B------:R-:W-:Y:S01]  /*5910*/  BAR.SYNC.DEFER_BLOCKING 0x6, 0xa0 ;  /* 0x0182800000007b1d */ /* 0x000fe20000010000 */
[C---:B------:R-:W-:Y:S01]  /*5920*/  IMAD.SHL.U32 R45, R60.reuse, 0x10, RZ ;  /* 0x000000103c2d7824 */ /* 0x040fe200078e00ff */
[C---:B------:R-:W-:Y:S01]  /*5930*/  SHF.L.U32 R3, R47.reuse, 0x15, RZ ;  /* 0x000000152f037819 */ /* 0x040fe200000006ff */
[C---:B------:R-:W-:Y:S02]  /*5940*/  IMAD.U32 R23, R60.reuse, 0x10000, RZ ;  /* 0x000100003c177824 */ /* 0x040fe400078e00ff */
[----:B------:R-:W-:Y:S02]  /*5950*/  HFMA2 R59, -RZ, RZ, 0, 5.9604644775390625e-08 ;  /* 0x00000001ff3b7431 */ /* 0x000fe400000001ff */
[----:B------:R-:W-:Y:S01]  /*5960*/  IMAD.SHL.U32 R2, R60, 0x2, RZ ;  /* 0x000000023c027824 */ /* 0x000fe200078e00ff */
[----:B------:R-:W-:Y:S01]  /*5970*/  UMOV UR43, 0x400 ;  /* 0x00000400002b7882 */ /* 0x000fe20000000000 */
[----:B------:R-:W1:Y:S01]  /*5980*/  LDCU.64 UR4, c[0x0][0x890] ;  /* 0x00011200ff0477ac */ /* 0x000e620008000a00 */
[----:B------:R-:W2:Y:S01]  /*5990*/  LDC.64 R42, c[0x0][0x8b0] ;  /* 0x00022c00ff2a7b82 */ /* 0x000ea20000000a00 */
[----:B------:R-:W-:Y:S01]  /*59a0*/  IMAD.SHL.U32 R6, R47, 0x200, RZ ;  /* 0x000002002f067824 */ /* 0x000fe200078e00ff */
[C---:B------:R-:W-:Y:S01]  /*59b0*/  LOP3.LUT R7, R45.reuse, 0x40, RZ, 0xc0, !PT ;  /* 0x000000402d077812 */ /* 0x040fe200078ec0ff */
[----:B------:R-:W-:Y:S01]  /*59c0*/  ULEA UR43, UR47, UR43, 0x18 ;  /* 0x0000002b2f2b7291 */ /* 0x000fe2000f8ec0ff */
[----:B------:R-:W-:Y:S01]  /*59d0*/  LOP3.LUT R44, R45, 0x5b0, RZ, 0xc0, !PT ;  /* 0x000005b02d2c7812 */ /* 0x000fe200078ec0ff */
[----:B------:R-:W-:Y:S01]  /*59e0*/  IMAD.MOV.U32 R22, RZ, RZ, RZ ;  /* 0x000000ffff167224 */ /* 0x000fe200078e00ff */
[----:B------:R-:W-:Y:S01]  /*59f0*/  LOP3.LUT R3, R3, 0x200000, RZ, 0xc0, !PT ;  /* 0x0020000003037812 */ /* 0x000fe200078ec0ff */
[----:B------:R-:W-:Y:S01]  /*5a00*/  IMAD.MOV.U32 R58, RZ, RZ, RZ ;  /* 0x000000ffff3a7224 */ /* 0x000fe200078e00ff */
[----:B------:R-:W3:Y:S01]  /*5a10*/  LDC.64 R40, c[0x0][0x8a8] ;  /* 0x00022a00ff287b82 */ /* 0x000ee20000000a00 */
[----:B------:R-:W-:Y:S01]  /*5a20*/  LOP3.LUT R2, R7, 0x8, R2, 0xf8, !PT ;  /* 0x0000000807027812 */ /* 0x000fe200078ef802 */
[----:B------:R-:W-:Y:S01]  /*5a30*/  IMAD.MOV.U32 R55, RZ, RZ, RZ ;  /* 0x000000ffff377224 */ /* 0x000fe200078e00ff */
[----:B------:R-:W-:Y:S01]  /*5a40*/  LOP3.LUT R44, R44, 0x200, R6, 0xf8, !PT ;  /* 0x000002002c2c7812 */ /* 0x000fe200078ef806 */
[----:B------:R-:W4:Y:S01]  /*5a50*/  LDCU UR60, c[0x0][0x370] ;  /* 0x00006e00ff3c77ac */ /* 0x000f220008000800 */
[----:B------:R-:W-:-:S02]  /*5a60*/  LOP3.LUT R23, R3, 0x400000, R23, 0xf8, !PT ;  /* 0x0040000003177812 */ /* 0x000fc400078ef817 */
[----:B------:R-:W-:Y:S01]  /*5a70*/  LOP3.LUT P0, RZ, R45, 0x40, RZ, 0xc0, !PT ;  /* 0x000000402dff7812 */ /* 0x000fe2000780c0ff */
[----:B------:R-:W4:Y:S01]  /*5a80*/  LDS R0, [UR43+0x160] ;  /* 0x0001602bff007984 */ /* 0x000f220008000800 */
[----:B-1----:R-:W-:Y:S01]  /*5a90*/  IMAD.U32 R49, RZ, RZ, UR4 ;  /* 0x00000004ff317e24 */ /* 0x002fe2000f8e00ff */
[----:B------:R-:W-:Y:S01]  /*5aa0*/  UIADD3 UR4, UPT, UPT, UR43, 0x200, URZ ;  /* 0x000002002b047890 */ /* 0x000fe2000fffe0ff */
[----:B------:R-:W-:Y:S01]  /*5ab0*/  LOP3.LUT R44, R44, R2, RZ, 0xfc, !PT ;  /* 0x000000022c2c7212 */ /* 0x000fe200078efcff */
[----:B------:R-:W-:Y:S01]  /*5ac0*/  IMAD.U32 R48, RZ, RZ, UR5 ;  /* 0x00000005ff307e24 */ /* 0x000fe2000f8e00ff */
[----:B------:R-:W-:Y:S01]  /*5ad0*/  P2R R2, PR, RZ, 0x1 ;  /* 0x00000001ff027803 */ /* 0x000fe20000000000 */
[----:B------:R-:W1:Y:S01]  /*5ae0*/  LDCU UR42, c[0x0][0xb0c] ;  /* 0x00016180ff2a77ac */ /* 0x000e620008000800 */
[----:B------:R-:W-:Y:S01]  /*5af0*/  LOP3.LUT R60, R60, 0x60, RZ, 0xc0, !PT ;  /* 0x000000603c3c7812 */ /* 0x000fe200078ec0ff */
[----:B------:R-:W-:Y:S01]  /*5b00*/  IMAD.U32 R52, RZ, RZ, UR4 ;  /* 0x00000004ff347e24 */ /* 0x000fe2000f8e00ff */
[----:B------:R-:W-:Y:S01]  /*5b10*/  MOV R57, RZ ;  /* 0x000000ff00397202 */ /* 0x000fe20000000f00 */
[----:B------:R-:W1:Y:S01]  /*5b20*/  LDCU UR39, c[0x0][0xb30] ;  /* 0x00016600ff2777ac */ /* 0x000e620008000800 */
[----:B------:R-:W1:Y:S01]  /*5b30*/  LDCU.64 UR54, c[0x0][0x888] ;  /* 0x00011100ff3677ac */ /* 0x000e620008000a00 */
[----:B------:R-:W1:Y:S01]  /*5b40*/  LDCU.64 UR40, c[0x0][0xb28] ;  /* 0x00016500ff2877ac */ /* 0x000e620008000a00 */
[----:B------:R-:W1:Y:S01]  /*5b50*/  LDCU.128 UR56, c[0x0][0xb10] ;  /* 0x00016200ff3877ac */ /* 0x000e620008000c00 */
[----:B------:R-:W1:Y:S01]  /*5b60*/  LDCU UR53, c[0x0][0x374] ;  /* 0x00006e80ff3577ac */ /* 0x000e620008000800 */
[----:B------:R-:W-:Y:S01]  /*5b70*/  UMOV UR52, URZ ;  /* 0x000000ff00347c82 */ /* 0x000fe20008000000 */
[----:B------:R-:W-:Y:S01]  /*5b80*/  UMOV UR46, URZ ;  /* 0x000000ff002e7c82 */ /* 0x000fe20008000000 */
[----:B-1234-:R-:W-:-:S07]  /*5b90*/  IMAD.IADD R23, R0, 0x1, R23 ;  /* 0x0000000100177824 */ /* 0x01efce00078e0217 */
.L_x_146:
[----:B------:R-:W-:Y:S02]  /*5ba0*/  LEA R3, R55, UR43, 0x3 ;  /* 0x0000002b37037c11 */ /* 0x000fe4000f8e18ff */
[----:B------:R-:W-:Y:S02]  /*5bb0*/  SHF.L.U32 R0, R57, 0x1f, RZ ;  /* 0x0000001f39007819 */ /* 0x000fe400000006ff */
[----:B-1----:R-:W-:Y:S02]  /*5bc0*/  LEA R4, R55, UR43, 0x4 ;  /* 0x0000002b37047c11 */ /* 0x002fe4000f8e20ff */
[----:B------:R-:W1:Y:S02]  /*5bd0*/  SYNCS.PHASECHK.TRANS64.TRYWAIT P0, [R3+URZ+0xb0], R0 ;  /* 0x0000b000030075a7 */ /* 0x000e6400080011ff */
[----:B-1----:R-:W-:Y:S05]  /*5be0*/  @!P0 BRA `(.L_x_103) ;  /* 0x0000003c00ec8947 */ /* 0x002fea0003800000 */
.L_x_201:
        /* <DEDUP_REMOVED lines=8> */
[----:B--2---:R-:W-:Y:S11]  /*5c70*/  LOP3.LUT P0, RZ, R6, 0x1, RZ, 0xc0, !PT ;  /* 0x0000000106ff7812 */ /* 0x004ff6000780c0ff */
[----:B------:R-:W-:Y:S02]  /*5c80*/  @!UPT UIADD3 URZ, UPT, UPT, URZ, URZ, URZ ;  /* 0x000000fffffff290 */ /* 0x000fe4000fffe0ff */
[----:B---3--:R-:W-:Y:S01]  /*5c90*/  VOTEU.ANY UP1, P0 ;  /* 0x0000000000ff7886 */ /* 0x008fe20000020100 */
[----:B------:R-:W-:Y:S01]  /*5ca0*/  PLOP3.LUT P0, PT, PT, PT, UP1, 0x80, 0x8 ;  /* 0x000000000008781c */ /* 0x000fe20003f0f018 */
[----:B------:R-:W-:Y:S11]  /*5cb0*/  UP2UR UR62, UPR, URZ, 0x2 ;  /* 0x00000002ff3e7883 */ /* 0x000ff60008000000 */
[----:B------:R-:W-:Y:S01]  /*5cc0*/  @!UPT UIADD3 URZ, UPT, UPT, URZ, URZ, URZ ;  /* 0x000000fffffff290 */ /* 0x000fe2000fffe0ff */
[----:B-1----:R-:W-:Y:S02]  /*5cd0*/  @P0 SHF.R.U32.HI R0, RZ, 0x10, R5 ;  /* 0x00000010ff000819 */ /* 0x002fe40000011605 */
        /* <DEDUP_REMOVED lines=12> */
[----:B------:R-:W2:Y:S01]  /*5da0*/  LDCU UR12, c[0x0][0xb20] ;  /* 0x00016400ff0c77ac */ /* 0x000ea20008000800 */
[----:B------:R-:W-:Y:S02]  /*5db0*/  UIMAD.WIDE.U32 UR4, UR53, UR59, URZ ;  /* 0x0000003b350472a5 */ /* 0x000fe4000f8e00ff */
[----:B------:R-:W-:Y:S02]  /*5dc0*/  UIMAD.WIDE.U32 UR6, UR60, UR56, URZ ;  /* 0x000000383c0672a5 */ /* 0x000fe4000f8e00ff */
[----:B------:R-:W-:Y:S02]  /*5dd0*/  UISETP.NE.AND UP0, UPT, UR58, 0x1, UPT ;  /* 0x000000013a00788c */ /* 0x000fe4000bf05270 */
[----:B------:R-:W-:Y:S02]  /*5de0*/  UIMAD.WIDE.U32 UR8, UR37, UR59, URZ ;  /* 0x0000003b250872a5 */ /* 0x000fe4000f8e00ff */
[----:B------:R-:W-:Y:S02]  /*5df0*/  UIMAD.WIDE.U32 UR10, UR38, UR56, URZ ;  /* 0x00000038260a72a5 */ /* 0x000fe4000f8e00ff */
[----:B------:R-:W-:Y:S02]  /*5e00*/  UISETP.NE.AND UP1, UPT, UR42, 0x1, UPT ;  /* 0x000000012a00788c */ /* 0x000fe4000bf25270 */
[----:B------:R-:W-:Y:S01]  /*5e10*/  UISETP.NE.AND UP2, UPT, UR45, 0x1, UPT ;  /* 0x000000012d00788c */ /* 0x000fe2000bf45270 */
[----:B------:R-:W-:Y:S02]  /*5e20*/  UMOV UR4, UR5 ;  /* 0x0000000500047c82 */ /* 0x000fe40008000000 */
[----:B--2---:R-:W-:Y:S03]  /*5e30*/  USHF.R.U32.HI UR5, URZ, UR12, UR4 ;  /* 0x0000000cff057299 */ /* 0x004fe60008011604 */
[----:B------:R-:W-:Y:S02]  /*5e40*/  UMOV UR4, UR7 ;  /* 0x0000000700047c82 */ /* 0x000fe40008000000 */
[----:B------:R-:W-:Y:S02]  /*5e50*/  USHF.R.U32.HI UR7, URZ, UR57, UR4 ;  /* 0x00000039ff077299 */ /* 0x000fe40008011604 */
[----:B------:R-:W-:Y:S02]  /*5e60*/  USEL UR4, UR53, UR5, !UP0 ;  /* 0x0000000535047287 */ /* 0x000fe4000c000000 */
[----:B------:R-:W-:Y:S01]  /*5e70*/  USEL UR7, UR60, UR7, !UP1 ;  /* 0x000000073c077287 */ /* 0x000fe2000c800000 */
[----:B------:R-:W-:Y:S01]  /*5e80*/  UMOV UR5, UR9 ;  /* 0x0000000900057c82 */ /* 0x000fe20008000000 */
[----:B------:R-:W-:Y:S02]  /*5e90*/  UIMAD.WIDE.U32 UR8, UR4, UR40, URZ ;  /* 0x00000028040872a5 */ /* 0x000fe4000f8e00ff */
[----:B------:R-:W-:Y:S03]  /*5ea0*/  USHF.R.U32.HI UR6, URZ, UR12, UR5 ;  /* 0x0000000cff067299 */ /* 0x000fe60008011605 */
[----:B------:R-:W-:Y:S01]  /*5eb0*/  UMOV UR5, UR11 ;  /* 0x0000000b00057c82 */ /* 0x000fe20008000000 */
[----:B------:R-:W-:Y:S02]  /*5ec0*/  UIMAD.WIDE.U32 UR10, UR7, UR40, URZ ;  /* 0x00000028070a72a5 */ /* 0x000fe4000f8e00ff */
[----:B------:R-:W-:Y:S02]  /*5ed0*/  USHF.R.U32.HI UR12, URZ, UR57, UR5 ;  /* 0x00000039ff0c7299 */ /* 0x000fe40008011605 */
[----:B------:R-:W-:Y:S01]  /*5ee0*/  USEL UR6, UR37, UR6, !UP0 ;  /* 0x0000000625067287 */ /* 0x000fe2000c000000 */
[----:B------:R-:W-:Y:S02]  /*5ef0*/  UMOV UR5, UR9 ;  /* 0x0000000900057c82 */ /* 0x000fe40008000000 */
[----:B------:R-:W-:Y:S01]  /*5f00*/  UMOV UR10, UR11 ;  /* 0x0000000b000a7c82 */ /* 0x000fe20008000000 */
[----:B------:R-:W-:Y:S02]  /*5f10*/  @UP2 USHF.R.U32.HI UR4, URZ, UR41, UR5 ;  /* 0x00000029ff042299 */ /* 0x000fe40008011605 */
[----:B------:R-:W-:Y:S02]  /*5f20*/  @UP2 USHF.R.U32.HI UR7, URZ, UR41, UR10 ;  /* 0x00000029ff072299 */ /* 0x000fe4000801160a */
[----:B------:R-:W-:Y:S02]  /*5f30*/  UIMAD UR4, UR45, UR4, URZ ;  /* 0x000000042d0472a4 */ /* 0x000fe4000f8e02ff */
[----:B------:R-:W-:Y:S02]  /*5f40*/  UIMAD.WIDE.U32 UR10, UR6, UR40, URZ ;  /* 0x00000028060a72a5 */ /* 0x000fe4000f8e00ff */
[----:B------:R-:W-:Y:S02]  /*5f50*/  USEL UR5, UR38, UR12, !UP1 ;  /* 0x0000000c26057287 */ /* 0x000fe4000c800000 */
[----:B------:R-:W-:Y:S02]  /*5f60*/  UIMAD UR8, UR45, UR7, URZ ;  /* 0x000000072d0872a4 */ /* 0x000fe4000f8e02ff */
[----:B------:R-:W-:Y:S03]  /*5f70*/  UISETP.GE.AND UP0, UPT, UR6, UR4, UPT ;  /* 0x000000040600728c */ /* 0x000fe6000bf06270 */
[----:B------:R-:W-:Y:S01]  /*5f80*/  UMOV UR4, UR11 ;  /* 0x0000000b00047c82 */ /* 0x000fe20008000000 */
[----:B------:R-:W-:Y:S02]  /*5f90*/  UISETP.GE.OR UP0, UPT, UR5, UR8, UP0 ;  /* 0x000000080500728c */ /* 0x000fe40008706670 */
[----:B------:R-:W-:Y:S02]  /*5fa0*/  USHF.R.U32.HI UR4, URZ, UR41, UR4 ;  /* 0x00000029ff047299 */ /* 0x000fe40008011604 */
[----:B------:R-:W-:Y:S02]  /*5fb0*/  UIMAD.WIDE.U32 UR8, UR5, UR40, URZ ;  /* 0x00000028050872a5 */ /* 0x000fe4000f8e00ff */
[----:B------:R-:W-:Y:S02]  /*5fc0*/  USEL UR11, UR6, UR4, !UP2 ;  /* 0x00000004060b7287 */ /* 0x000fe4000d000000 */
[----:B------:R-:W-:Y:S02]  /*5fd0*/  UIADD3 UR8, UPT, UPT, -UR5, URZ, URZ ;  /* 0x000000ff05087290 */ /* 0x000fe4000fffe1ff */
[----:B------:R-:W-:Y:S01]  /*5fe0*/  UIADD3 UR10, UPT, UPT, -UR11, URZ, URZ ;  /* 0x000000ff0b0a7290 */ /* 0x000fe2000fffe1ff */
[----:B------:R-:W-:Y:S01]  /*5ff0*/  @!UP0 UMOV UR4, UR9 ;  /* 0x0000000900048c82 */ /* 0x000fe20008000000 */
[----:B------:R-:W-:Y:S02]  /*6000*/  UIADD3 UR9, UPT, UPT, -UR6, URZ, URZ ;  /* 0x000000ff06097290 */ /* 0x000fe4000fffe1ff */
[----:B------:R-:W-:Y:S02]  /*6010*/  @!UP0 USHF.R.U32.HI UR4, URZ, UR41, UR4 ;  /* 0x00000029ff048299 */ /* 0x000fe40008011604 */
[----:B------:R-:W-:Y:S02]  /*6020*/  UIMAD UR10, UR45, UR10, UR6 ;  /* 0x0000000a2d0a72a4 */ /* 0x000fe4000f8e0206 */
[----:B------:R-:W-:Y:S04]  /*6030*/  @!UP0 USEL UR4, UR5, UR4, !UP2 ;  /* 0x0000000405048287 */ /* 0x000fe8000d000000 */
[----:B------:R-:W-:Y:S02]  /*6040*/  @!UP0 UIMAD UR10, UR7, UR10, UR4 ;  /* 0x0000000a070a82a4 */ /* 0x000fe4000f8e0204 */
[----:B------:R-:W-:Y:S02]  /*6050*/  @!UP0 UIADD3 UR11, UPT, UPT, UR11, -UR4, URZ ;  /* 0x800000040b0b8290 */ /* 0x000fe4000fffe0ff */
[----:B------:R-:W-:Y:S02]  /*6060*/  UIMAD UR7, UR42, UR8, UR38 ;  /* 0x000000082a0772a4 */ /* 0x000fe4000f8e0226 */
[----:B------:R-:W-:Y:S02]  /*6070*/  @!UP0 UIMAD UR6, UR11, UR45, UR5 ;  /* 0x0000002d0b0682a4 */ /* 0x000fe4000f8e0205 */
[----:B------:R-:W-:Y:S01]  /*6080*/  UIMAD UR4, UR58, UR9, UR37 ;  /* 0x000000093a0472a4 */ /* 0x000fe2000f8e0225 */
[----:B------:R-:W-:Y:S02]  /*6090*/  @!UP0 UMOV UR5, UR10 ;  /* 0x0000000a00058c82 */ /* 0x000fe40008000000 */
[----:B------:R-:W-:Y:S02]  /*60a0*/  UIMAD UR38, UR5, UR42, UR7 ;  /* 0x0000002a052672a4 */ /* 0x000fe4000f8e0207 */
[----:B------:R-:W-:Y:S11]  /*60b0*/  UIMAD UR37, UR6, UR58, UR4 ;  /* 0x0000003a062572a4 */ /* 0x000ff6000f8e0204 */
[----:B------:R-:W-:Y:S01]  /*60c0*/  @!UPT UIADD3 URZ, UPT, UPT, URZ, URZ, URZ ;  /* 0x000000fffffff290 */ /* 0x000fe2000fffe0ff */
.L_x_104:
[----:B------:R-:W-:Y:S01]  /*60d0*/  UISETP.NE.AND UP0, UPT, UR39, 0x1, UPT ;  /* 0x000000012700788c */ /* 0x000fe2000bf05270 */
[----:B------:R-:W-:Y:S01]  /*60e0*/  LOP3.LUT P0, RZ, R52, 0x90, RZ, 0xc0, !PT ;  /* 0x0000009034ff7812 */ /* 0x000fe2000780c0ff */
[----:B------:R-:W-:Y:S01]  /*60f0*/  USHF.L.U32 UR50, UR31, 0x6, URZ ;  /* 0x000000061f327899 */ /* 0x000fe200080006ff */
[----:B------:R-:W-:Y:S01]  /*6100*/  BSSY.RECONVERGENT B6, `(.L_x_105) ;  /* 0x0000034000067945 */ /* 0x000fe20003800200 */
[----:B------:R-:W-:Y:S01]  /*6110*/  USHF.L.U32 UR49, UR30, 0x7, URZ ;  /* 0x000000071e317899 */ /* 0x000fe200080006ff */
[----:B------:R-:W-:Y:S06]  /*6120*/  IADD3 R55, PT, PT, R55, 0x1, RZ ;  /* 0x0000000137377810 */ /* 0x000fec0007ffe0ff */
[----:B------:R-:W2:Y:S01]  /*6130*/  @!UP0 LDCU.128 UR12, c[0x0][0xb10] ;  /* 0x00016200ff0c87ac */ /* 0x000ea20008000c00 */
[----:B------:R-:W3:Y:S01]  /*6140*/  @!UP0 LDCU UR5, c[0x0][0xb0c] ;  /* 0x00016180ff0587ac */ /* 0x000ee20008000800 */
[----:B------:R-:W4:Y:S01]  /*6150*/  @!UP0 LDCU UR10, c[0x0][0xb20] ;  /* 0x00016400ff0a87ac */ /* 0x000f220008000800 */
[----:B--2---:R-:W-:Y:S02]  /*6160*/  UIMAD.WIDE.U32 UR8, UR38, UR12, URZ ;  /* 0x0000000c260872a5 */ /* 0x004fe4000f8e00ff */
[----:B------:R-:W-:Y:S02]  /*6170*/  UIMAD.WIDE.U32 UR6, UR37, UR15, URZ ;  /* 0x0000000f250672a5 */ /* 0x000fe4000f8e00ff */
[----:B------:R-:W-:Y:S03]  /*6180*/  @!UP0 UISETP.NE.AND UP1, UPT, UR14, 0x1, UPT ;  /* 0x000000010e00888c */ /* 0x000fe6000bf25270 */
[----:B------:R-:W-:Y:S01]  /*6190*/  @!UP0 UMOV UR4, UR9 ;  /* 0x0000000900048c82 */ /* 0x000fe20008000000 */
[----:B---3--:R-:W-:Y:S02]  /*61a0*/  @!UP0 UISETP.NE.AND UP2, UPT, UR5, 0x1, UPT ;  /* 0x000000010500888c */ /* 0x008fe4000bf45270 */
[----:B------:R-:W-:Y:S01]  /*61b0*/  @!UP0 USHF.R.U32.HI UR4, URZ, UR13, UR4 ;  /* 0x0000000dff048299 */ /* 0x000fe20008011604 */
[----:B------:R-:W-:Y:S02]  /*61c0*/  @!UP0 UMOV UR6, UR7 ;  /* 0x0000000700068c82 */ /* 0x000fe40008000000 */
[----:B----4-:R-:W-:Y:S02]  /*61d0*/  @!UP0 USHF.R.U32.HI UR6, URZ, UR10, UR6 ;  /* 0x0000000aff068299 */ /* 0x010fe40008011606 */
[----:B------:R-:W-:Y:S02]  /*61e0*/  @!UP0 USEL UR7, UR38, UR4, !UP2 ;  /* 0x0000000426078287 */ /* 0x000fe4000d000000 */
[----:B------:R-:W-:Y:S04]  /*61f0*/  @!UP0 USEL UR6, UR37, UR6, !UP1 ;  /* 0x0000000625068287 */ /* 0x000fe8000c800000 */
[----:B------:R-:W-:Y:S02]  /*6200*/  @!UP0 UIADD3 UR4, UPT, UPT, -UR7, UR6, URZ ;  /* 0x0000000607048290 */ /* 0x000fe4000fffe1ff */
[----:B------:R-:W-:Y:S02]  /*6210*/  @!UP0 UIADD3 UR6, UPT, UPT, UR7, -UR6, URZ ;  /* 0x8000000607068290 */ /* 0x000fe4000fffe0ff */
[----:B------:R-:W-:Y:S02]  /*6220*/  @!UP0 UIMAD UR38, UR4, UR5, UR38 ;  /* 0x00000005042682a4 */ /* 0x000fe4000f8e0226 */
[----:B------:R-:W-:Y:S01]  /*6230*/  @!UP0 UIMAD UR37, UR6, UR14, UR37 ;  /* 0x0000000e062582a4 */ /* 0x000fe2000f8e0225 */
[----:B------:R-:W-:Y:S11]  /*6240*/  @!P0 BRA `(.L_x_106) ;  /* 0x00000000007c8947 */ /* 0x000ff60003800000 */
[----:B------:R-:W2:Y:S01]  /*6250*/  LDCU.64 UR8, c[0x4][0x80] ;  /* 0x01001000ff0877ac */ /* 0x000ea20008000a00 */
[----:B------:R-:W-:Y:S01]  /*6260*/  MOV R2, 0x0 ;  /* 0x0000000000027802 */ /* 0x000fe20000000f00 */
[----:B------:R-:W-:Y:S02]  /*6270*/  HFMA2 R12, -RZ, RZ, 0, 5.9604644775390625e-08 ;  /* 0x00000001ff0c7431 */ /* 0x000fe400000001ff */
[----:B------:R-:W-:Y:S01]  /*6280*/  IMAD.MOV.U32 R8, RZ, RZ, 0x70 ;  /* 0x00000070ff087424 */ /* 0x000fe200078e00ff */
[----:B------:R3:W4:Y:S01]  /*6290*/  LDC.64 R14, c[0x4][R2] ;  /* 0x01000000020e7b82 */ /* 0x0007220000000a00 */
[----:B------:R-:W1:Y:S01]  /*62a0*/  LDCU.64 UR6, c[0x4][0x88] ;  /* 0x01001100ff0677ac */ /* 0x000e620008000a00 */
[----:B------:R-:W-:Y:S01]  /*62b0*/  IMAD.MOV.U32 R13, RZ, RZ, RZ ;  /* 0x000000ffff0d7224 */ /* 0x000fe200078e00ff */
[----:B------:R-:W1:Y:S01]  /*62c0*/  LDCU.64 UR4, c[0x4][0x8] ;  /* 0x01000100ff0477ac */ /* 0x000e620008000a00 */
[----:B--2---:R-:W-:Y:S01]  /*62d0*/  MOV R5, UR9 ;  /* 0x0000000900057c02 */ /* 0x004fe20008000f00 */
[----:B------:R-:W-:Y:S01]  /*62e0*/  IMAD.U32 R4, RZ, RZ, UR8 ;  /* 0x00000008ff047e24 */ /* 0x000fe2000f8e00ff */
[----:B-1----:R-:W-:Y:S01]  /*62f0*/  MOV R7, UR7 ;  /* 0x0000000700077c02 */ /* 0x002fe20008000f00 */
[----:B------:R-:W-:Y:S01]  /*6300*/  IMAD.U32 R6, RZ, RZ, UR6 ;  /* 0x00000006ff067e24 */ /* 0x000fe2000f8e00ff */
[----:B------:R-:W-:Y:S01]  /*6310*/  MOV R11, UR5 ;  /* 0x00000005000b7c02 */ /* 0x000fe20008000f00 */
[----:B------:R-:W-:Y:S02]  /*6320*/  IMAD.U32 R10, RZ, RZ, UR4 ;  /* 0x00000004ff0a7e24 */ /* 0x000fe4000f8e00ff */
[----:B------:R-:W-:Y:S07]  /*6330*/  LEPC R20, `(.L_x_107) ;  /* 0x000000001014794e */ /* 0x000fee0000000000 */
[----:B---345:R-:W-:Y:S05]  /*6340*/  CALL.ABS.NOINC R14 ;  /* 0x000000000e007343 */ /* 0x038fea0003c00000 */
.L_x_107:
[----:B------:R-:W1:Y:S01]  /*6350*/  LDCU.64 UR8, c[0x4][0x80] ;  /* 0x01001000ff0877ac */ /* 0x000e620008000a00 */
[----:B------:R-:W2:Y:S01]  /*6360*/  LDC.64 R2, c[0x4][R2] ;  /* 0x0100000002027b82 */ /* 0x000ea20000000a00 */
[----:B------:R-:W-:Y:S02]  /*6370*/  HFMA2 R12, -RZ, RZ, 0, 5.9604644775390625e-08 ;  /* 0x00000001ff0c7431 */ /* 0x000fe400000001ff */
[----:B------:R-:W-:Y:S02]  /*6380*/  IMAD.MOV.U32 R8, RZ, RZ, 0x70 ;  /* 0x00000070ff087424 */ /* 0x000fe400078e00ff */
[----:B------:R-:W-:Y:S01]  /*6390*/  IMAD.MOV.U32 R13, RZ, RZ, RZ ;  /* 0x000000ffff0d7224 */ /* 0x000fe200078e00ff */
[----:B------:R-:W3:Y:S01]  /*63a0*/  LDCU.64 UR6, c[0x4][0x88] ;  /* 0x01001100ff0677ac */ /* 0x000ee20008000a00 */
[----:B------:R-:W4:Y:S01]  /*63b0*/  LDCU.64 UR4, c[0x4][0x8] ;  /* 0x01000100ff0477ac */ /* 0x000f220008000a00 */
[----:B-1----:R-:W-:Y:S02]  /*63c0*/  MOV R4, UR8 ;  /* 0x0000000800047c02 */ /* 0x002fe40008000f00 */
[----:B------:R-:W-:Y:S02]  /*63d0*/  MOV R5, UR9 ;  /* 0x0000000900057c02 */ /* 0x000fe40008000f00 */
[----:B---3--:R-:W-:Y:S01]  /*63e0*/  MOV R7, UR7 ;  /* 0x0000000700077c02 */ /* 0x008fe20008000f00 */
[----:B------:R-:W-:Y:S01]  /*63f0*/  IMAD.U32 R6, RZ, RZ, UR6 ;  /* 0x00000006ff067e24 */ /* 0x000fe2000f8e00ff */
[----:B----4-:R-:W-:Y:S01]  /*6400*/  MOV R11, UR5 ;  /* 0x00000005000b7c02 */ /* 0x010fe20008000f00 */
[----:B------:R-:W-:Y:S02]  /*6410*/  IMAD.U32 R10, RZ, RZ, UR4 ;  /* 0x00000004ff0a7e24 */ /* 0x000fe4000f8e00ff */
[----:B------:R-:W-:Y:S07]  /*6420*/  LEPC R20, `(.L_x_106) ;  /* 0x000000001014794e */ /* 0x000fee0000000000 */
[----:B--2---:R-:W-:Y:S05]  /*6430*/  CALL.ABS.NOINC R2 ;  /* 0x0000000002007343 */ /* 0x004fea0003c00000 */
.L_x_106:
[----:B------:R-:W-:Y:S05]  /*6440*/  BSYNC.RECONVERGENT B6 ;  /* 0x0000000000067941 */ /* 0x000fea0003800200 */
.L_x_105:
[----:B------:R-:W-:Y:S02]  /*6450*/  R2UR UR6, R51 ;  /* 0x00000000330672ca */ /* 0x000fe400000e0000 */
[----:B------:R-:W-:Y:S02]  /*6460*/  R2UR UR5, R49 ;  /* 0x00000000310572ca */ /* 0x000fe400000e0000 */
[----:B------:R-:W-:Y:S02]  /*6470*/  R2UR UR4, R48 ;  /* 0x00000000300472ca */ /* 0x000fe400000e0000 */
[----:B------:R-:W-:Y:S02]  /*6480*/  ISETP.NE.U32.AND P4, PT, R42, RZ, PT ;  /* 0x000000ff2a00720c */ /* 0x000fe40003f85070 */
[----:B------:R-:W-:Y:S02]  /*6490*/  ISETP.NE.U32.AND P2, PT, RZ, UR54, PT ;  /* 0x00000036ff007c0c */ /* 0x000fe4000bf45070 */
[----:B------:R-:W-:Y:S02]  /*64a0*/  ISETP.NE.AND.EX P4, PT, R43, RZ, PT, P4 ;  /* 0x000000ff2b00720c */ /* 0x000fe40003f85340 */
[----:B------:R-:W-:Y:S01]  /*64b0*/  ISETP.NE.AND.EX P2, PT, RZ, UR55, PT, P2 ;  /* 0x00000037ff007c0c */ /* 0x000fe2000bf45320 */
[----:B------:R-:W-:Y:S02]  /*64c0*/  UISETP.NE.AND UP2, UPT, UR6, URZ, UPT ;  /* 0x000000ff0600728c */ /* 0x000fe4000bf45270 */
[----:B------:R-:W-:Y:S04]  /*64d0*/  UISETP.NE.U32.AND UP0, UPT, UR5, URZ, UPT ;  /* 0x000000ff0500728c */ /* 0x000fe8000bf05070 */
[----:B------:R-:W-:Y:S01]  /*64e0*/  UISETP.NE.AND.EX UP1, UPT, UR4, URZ, UPT, UP0 ;  /* 0x000000ff0400728c */ /* 0x000fe2000bf25300 */
[----:B------:R-:W-:Y:S01]  /*64f0*/  PLOP3.LUT P1, PT, PT, PT, UP2, 0x80, 0x8 ;  /* 0x000000000008781c */ /* 0x000fe20003f2f028 */
[----:B------:R-:W-:Y:S03]  /*6500*/  UPLOP3.LUT UP0, UPT, UPT, UPT, UPT, 0x40, 0x4 ;  /* 0x000000000004789c */ /* 0x000fe60003f0e870 */
[----:B------:R-:W-:Y:S06]  /*6510*/  @UP2 UPLOP3.LUT UP0, UPT, UPT, UPT, UP1, 0x80, 0x8 ;  /* 0x000000000008289c */ /* 0x000fec0003f0f010 */
[----:B------:R-:W-:Y:S01]  /*6520*/  PLOP3.LUT P0, PT, PT, PT, UP0, 0x80, 0x8 ;  /* 0x000000000008781c */ /* 0x000fe20003f0f008 */
[----:B------:R-:W-:Y:S01]  /*6530*/  @!UPT UIADD3 URZ, UPT, UPT, URZ, URZ, URZ ;  /* 0x000000fffffff290 */ /* 0x000fe2000fffe0ff */
[----:B------:R-:W-:Y:S11]  /*6540*/  BRA.U !UP1, `(.L_x_108) ;  /* 0x0000000109407547 */ /* 0x000ff6000b800000 */
[----:B------:R-:W-:Y:S01]  /*6550*/  UISETP.NE.U32.AND UP0, UPT, UR54, URZ, UPT ;  /* 0x000000ff3600728c */ /* 0x000fe2000bf05070 */
[----:B------:R-:W-:Y:S01]  /*6560*/  R2UR UR6, R49 ;  /* 0x00000000310672ca */ /* 0x000fe200000e0000 */
[----:B------:R-:W2:Y:S01]  /*6570*/  LDCU.64 UR8, c[0x0][0x358] ;  /* 0x00006b00ff0877ac */ /* 0x000ea20008000a00 */
[----:B------:R-:W-:Y:S02]  /*6580*/  HFMA2 R46, -RZ, RZ, 0, 5.9604644775390625e-08 ;  /* 0x00000001ff2e7431 */ /* 0x000fe400000001ff */
[----:B-1----:R-:W-:Y:S01]  /*6590*/  IMAD.MOV.U32 R0, RZ, RZ, 0x1 ;  /* 0x00000001ff007424 */ /* 0x002fe200078e00ff */
[----:B------:R-:W-:Y:S06]  /*65a0*/  UISETP.NE.AND.EX UP0, UPT, UR55, URZ, UPT, UP0 ;  /* 0x000000ff3700728c */ /* 0x000fec000bf05300 */
[----:B------:R-:W-:Y:S05]  /*65b0*/  PLOP3.LUT P3, PT, PT, PT, UP0, 0x80, 0x8 ;  /* 0x000000000008781c */ /* 0x000fea0003f6f008 */
[----:B------:R-:W1:Y:S01]  /*65c0*/  @UP0 LDCU.64 UR4, c[0x0][0x888] ;  /* 0x00011100ff0407ac */ /* 0x000e620008000a00 */
[----:B------:R-:W-:Y:S07]  /*65d0*/  @UP0 UIMAD UR6, UR36, UR6, URZ ;  /* 0x00000006240602a4 */ /* 0x000fee000f8e02ff */
[----:B------:R-:W-:Y:S01]  /*65e0*/  @!P3 PRMT R46, R0, 0x7610, R46 ;  /* 0x00007610002eb816 */ /* 0x000fe2000000002e */
[----:B-1----:R-:W-:Y:S06]  /*65f0*/  @UP0 UIMAD.WIDE UR4, UR6, 0x4, UR4 ;  /* 0x00000004060408a5 */ /* 0x002fec000f8e0204 */
[----:B------:R-:W-:Y:S02]  /*6600*/  IMAD.U32 R2, RZ, RZ, UR4 ;  /* 0x00000004ff027e24 */ /* 0x000fe4000f8e00ff */
[----:B------:R-:W-:Y:S03]  /*6610*/  IMAD.U32 R3, RZ, RZ, UR5 ;  /* 0x00000005ff037e24 */ /* 0x000fe6000f8e00ff */
[----:B------:R-:W1:Y:S02]  /*6620*/  @!UP0 LDCU UR4, c[0x0][0x880] ;  /* 0x00011000ff0487ac */ /* 0x000e640008000800 */
[----:B--2--5:R2:W5:Y:S02]  /*6630*/  @P3 LDG.E R27, desc[UR8][R2.64] ;  /* 0x00000008021b3981 */ /* 0x024564000c1e1900 */
[----:B-12---:R-:W-:Y:S02]  /*6640*/  @!P3 MOV R27, UR4 ;  /* 0x00000004001bbc02 */ /* 0x006fe40008000f00 */
.L_x_108:
[----:B------:R-:W-:Y:S05]  /*6650*/  @!P4 BRA `(.L_x_109) ;  /* 0x000000000024c947 */ /* 0x000fea0003800000 */
[----:B------:R-:W-:Y:S01]  /*6660*/  ISETP.NE.U32.AND P3, PT, R40, RZ, PT ;  /* 0x000000ff2800720c */ /* 0x000fe20003f65070 */
[----:B------:R-:W2:Y:S03]  /*6670*/  LDCU.64 UR4, c[0x0][0x358] ;  /* 0x00006b00ff0477ac */ /* 0x000ea60008000a00 */
[----:B------:R-:W-:Y:S11]  /*6680*/  ISETP.NE.AND.EX P3, PT, R41, RZ, PT, P3 ;  /* 0x000000ff2900720c */ /* 0x000ff60003f65330 */
[----:B------:R-:W-:Y:S02]  /*6690*/  @!UPT UIADD3 URZ, UPT, UPT, URZ, URZ, URZ ;  /* 0x000000fffffff290 */ /* 0x000fe4000fffe0ff */
[----:B------:R-:W3:Y:S01]  /*66a0*/  @P3 LDC.64 R2, c[0x0][0x8a8] ;  /* 0x00022a00ff023b82 */ /* 0x000ee20000000a00 */
[----:B-1----:R-:W-:Y:S04]  /*66b0*/  @P3 IMAD R0, R42, UR36, RZ ;  /* 0x000000242a003c24 */ /* 0x002fe8000f8e02ff */
[----:B---3--:R-:W-:Y:S05]  /*66c0*/  @P3 IMAD.WIDE R2, R0, 0x4, R2 ;  /* 0x0000000400023825 */ /* 0x008fea00078e0202 */
[----:B--2--5:R2:W5:Y:S02]  /*66d0*/  @P3 LDG.E R24, desc[UR4][R2.64] ;  /* 0x0000000402183981 */ /* 0x024564000c1e1900 */
[----:B--2---:R-:W3:Y:S02]  /*66e0*/  @!P3 LDC R24, c[0x0][0x8a0] ;  /* 0x00022800ff18bb82 */ /* 0x004ee40000000800 */
.L_x_109:
[----:B-----5:R-:W-:Y:S01]  /*66f0*/  FSETP.NEU.AND P3, PT, R27, RZ, PT ;  /* 0x000000ff1b00720b */ /* 0x020fe20003f6d000 */
[----:B------:R-:W-:Y:S01]  /*6700*/  IMAD.SHL.U32 R56, R44, 0x2, RZ ;  /* 0x000000022c387824 */ /* 0x000fe200078e00ff */
[----:B------:R-:W-:Y:S01]  /*6710*/  SEL R3, RZ, 0xffffffff, P2 ;  /* 0xffffffffff037807 */ /* 0x000fe20001000000 */
[----:B------:R-:W-:Y:S01]  /*6720*/  BSSY B1, `(.L_x_110) ;  /* 0x0000034000017945 */ /* 0x000fe20003800000 */
[----:B------:R-:W-:Y:S01]  /*6730*/  @P1 LOP3.LUT P2, RZ, R46, 0xff, RZ, 0xc0, !PT ;  /* 0x000000ff2eff1812 */ /* 0x000fe2000784c0ff */
[----:B------:R-:W-:Y:S01]  /*6740*/  IMAD.MOV.U32 R63, RZ, RZ, 0x1 ;  /* 0x00000001ff3f7424 */ /* 0x000fe200078e00ff */
[----:B-1----:R-:W-:Y:S01]  /*6750*/  @P1 SEL R0, RZ, 0xffffffff, P3 ;  /* 0xffffffffff001807 */ /* 0x002fe20001800000 */
[C---:B------:R-:W-:Y:S01]  /*6760*/  IMAD R25, R22.reuse, 0x40, R23 ;  /* 0x0000004016197824 */ /* 0x040fe200078e0217 */
[----:B------:R-:W-:Y:S01]  /*6770*/  LOP3.LUT R59, R59, 0x1, RZ, 0x3c, !PT ;  /* 0x000000013b3b7812 */ /* 0x000fe200078e3cff */
[----:B------:R-:W-:Y:S01]  /*6780*/  IMAD.MOV.U32 R26, RZ, RZ, RZ ;  /* 0x000000ffff1a7224 */ /* 0x000fe200078e00ff */
[C---:B------:R-:W-:Y:S02]  /*6790*/  @P0 SEL R0, R3.reuse, R0, !P2 ;  /* 0x0000000003000207 */ /* 0x040fe40005000000 */
[----:B------:R-:W-:Y:S02]  /*67a0*/  CS2R R38, SRZ ;  /* 0x0000000000267805 */ /* 0x000fe4000001ff00 */
[----:B------:R-:W-:Y:S02]  /*67b0*/  LEA R53, R22, UR43, 0x3 ;  /* 0x0000002b16357c11 */ /* 0x000fe4000f8e18ff */
[----:B------:R-:W-:Y:S02]  /*67c0*/  CS2R R36, SRZ ;  /* 0x0000000000247805 */ /* 0x000fe4000001ff00 */
[----:B------:R-:W-:Y:S02]  /*67d0*/  @P1 LOP3.LUT R0, R0, 0x1, RZ, 0xc0, !PT ;  /* 0x0000000100001812 */ /* 0x000fe400078ec0ff */
[----:B------:R-:W-:Y:S02]  /*67e0*/  CS2R R30, SRZ ;  /* 0x00000000001e7805 */ /* 0x000fe4000001ff00 */
[----:B------:R-:W-:Y:S02]  /*67f0*/  PLOP3.LUT P2, PT, PT, PT, UP1, 0x80, 0x8 ;  /* 0x000000000008781c */ /* 0x000fe40003f4f018 */
[----:B------:R-:W-:Y:S02]  /*6800*/  CS2R R28, SRZ ;  /* 0x00000000001c7805 */ /* 0x000fe4000001ff00 */
[----:B------:R-:W-:Y:S01]  /*6810*/  ISETP.NE.U32.OR P6, PT, R0, 0x1, !P1 ;  /* 0x000000010000780c */ /* 0x000fe20004fc5470 */
[----:B------:R-:W-:Y:S01]  /*6820*/  VIADD R62, R56, UR43 ;  /* 0x0000002b383e7c36 */ /* 0x000fe20008000000 */
[----:B------:R-:W-:Y:S02]  /*6830*/  LOP3.LUT P4, R54, R46, 0xff, RZ, 0xc0, !PT ;  /* 0x000000ff2e367812 */ /* 0x000fe4000788c0ff */
[----:B------:R-:W-:Y:S02]  /*6840*/  SEL R2, RZ, 0xffffffff, P3 ;  /* 0xffffffffff027807 */ /* 0x000fe40001800000 */
[----:B------:R-:W-:Y:S03]  /*6850*/  P2R R61, PR, RZ, 0x40 ;  /* 0x00000040ff3d7803 */ /* 0x000fe60000000000 */
[----:B------:R-:W-:Y:S04]  /*6860*/  @P2 SEL R2, R3, R2, !P4 ;  /* 0x0000000203022207 */ /* 0x000fe80006000000 */
[----:B------:R-:W-:Y:S02]  /*6870*/  @P6 SHF.L.U32 R0, R59, 0x1f, RZ ;  /* 0x0000001f3b006819 */ /* 0x000fe400000006ff */
[----:B------:R-:W-:Y:S02]  /*6880*/  LOP3.LUT R2, R2, 0x1, RZ, 0xc0, !PT ;  /* 0x0000000102027812 */ /* 0x000fe400078ec0ff */
[----:B------:R1:W2:Y:S02]  /*6890*/  @P6 SYNCS.PHASECHK.TRANS64.TRYWAIT P1, [UR43+0x60], R0 ;  /* 0x00006000ff0065a7 */ /* 0x0002a4000802112b */
[----:B------:R-:W-:Y:S04]  /*68a0*/  ISETP.NE.U32.AND P5, PT, R2, 0x1, PT ;  /* 0x000000010200780c */ /* 0x000fe80003fa5070 */
[----:B------:R-:W-:Y:S02]  /*68b0*/  P2R R64, PR, RZ, 0x20 ;  /* 0x00000020ff407803 */ /* 0x000fe40000000000 */
[----:B-1----:R-:W-:Y:S04]  /*68c0*/  SHF.L.U32 R0, R58, 0x1f, RZ ;  /* 0x0000001f3a007819 */ /* 0x002fe800000006ff */
[----:B------:R1:W4:Y:S01]  /*68d0*/  SYNCS.PHASECHK.TRANS64.TRYWAIT P0, [R53+URZ+0xd0], R0 ;  /* 0x0000d000350075a7 */ /* 0x00032200080011ff */
[----:B--2---:R-:W-:Y:S01]  /*68e0*/  @P6 SEL R63, RZ, 0x1, !P1 ;  /* 0x00000001ff3f6807 */ /* 0x004fe20004800000 */
[----:B-1----:R-:W-:Y:S06]  /*68f0*/  @!P6 BRA `(.L_x_111) ;  /* 0x000000000058e947 */ /* 0x002fec0003800000 */
[C---:B------:R-:W-:Y:S01]  /*6900*/  VIADD R2, R62.reuse, 0x200 ;  /* 0x000002003e027836 */ /* 0x040fe20000000000 */
[----:B------:R-:W-:Y:S01]  /*6910*/  LOP3.LUT P6, RZ, R45, 0x40, RZ, 0xc0, !PT ;  /* 0x000000402dff7812 */ /* 0x000fe200078cc0ff */
[----:B------:R-:W-:Y:S01]  /*6920*/  BSSY B0, `(.L_x_112) ;  /* 0x000000e000007945 */ /* 0x000fe20003800000 */
[----:B------:R-:W-:Y:S01]  /*6930*/  ISETP.NE.AND P2, PT, R63, RZ, PT ;  /* 0x000000ff3f00720c */ /* 0x000fe20003f45270 */
[----:B------:R-:W-:Y:S01]  /*6940*/  @P5 VIADD R4, R62, 0x210 ;  /* 0x000002103e045836 */ /* 0x000fe20000000000 */
[----:B------:R-:W-:Y:S01]  /*6950*/  PLOP3.LUT P1, PT, PT, PT, PT, 0x8, 0x80 ;  /* 0x000000000080781c */ /* 0x000fe20003f2e170 */
[----:B------:R-:W-:Y:S01]  /*6960*/  IMAD.MOV.U32 R39, RZ, RZ, RZ ;  /* 0x000000ffff277224 */ /* 0x000fe200078e00ff */
[----:B------:R-:W-:Y:S02]  /*6970*/  @P5 PLOP3.LUT P1, PT, P6, PT, PT, 0x80, 0x8 ;  /* 0x000000000008581c */ /* 0x000fe4000372f070 */
[----:B------:R-:W-:Y:S02]  /*6980*/  CS2R R36, SRZ ;  /* 0x0000000000247805 */ /* 0x000fe4000001ff00 */
[----:B------:R-:W-:Y:S02]  /*6990*/  CS2R R30, SRZ ;  /* 0x00000000001e7805 */ /* 0x000fe4000001ff00 */
[----:B------:R-:W-:Y:S07]  /*69a0*/  CS2R R28, SRZ ;  /* 0x00000000001c7805 */ /* 0x000fee000001ff00 */
[----:B------:R-:W-:Y:S01]  /*69b0*/  @P1 VIADD R4, R2, 0xfffffff0 ;  /* 0xfffffff002041836 */ /* 0x000fe20000000000 */
[----:B------:R-:W-:Y:S06]  /*69c0*/  @P2 BRA `(.L_x_113) ;  /* 0x00000000000c2947 */ /* 0x000fec0003800000 */
[----:B------:R-:W-:Y:S04]  /*69d0*/  SHF.L.U32 R3, R59, 0x1f, RZ ;  /* 0x0000001f3b037819 */ /* 0x000fe800000006ff */
[----:B------:R-:W1:Y:S02]  /*69e0*/  SYNCS.PHASECHK.TRANS64.TRYWAIT P1, [UR43+0x60], R3 ;  /* 0x00006003ff0075a7 */ /* 0x000e64000802112b */
[----:B-1----:R-:W-:Y:S05]  /*69f0*/  @!P1 BRA `(.L_x_114) ;  /* 0x00000030007c9947 */ /* 0x002fea0003800000 */
.L_x_113:
[----:B------:R-:W-:Y:S05]  /*6a00*/  BSYNC B0 ;  /* 0x0000000000007941 */ /* 0x000fea0003800000 */
.L_x_112:
[----:B------:R-:W-:Y:S01]  /*6a10*/  ISETP.NE.AND P1, PT, R64, RZ, PT ;  /* 0x000000ff4000720c */ /* 0x000fe20003f25270 */
[----:B------:R-:W-:Y:S11]  /*6a20*/  HFMA2 R26, -RZ, RZ, 0, 5.9604644775390625e-08 ;  /* 0x00000001ff1a7431 */ /* 0x000ff600000001ff */
[----:B------:R-:W-:Y:S01]  /*6a30*/  @!UPT UIADD3 URZ, UPT, UPT, URZ, URZ, URZ ;  /* 0x000000fffffff290 */ /* 0x000fe2000fffe0ff */
[----:B------:R2:W1:Y:S04]  /*6a40*/  @P1 LDS.128 R36, [R4] ;  /* 0x0000000004241984 */ /* 0x0004680000000c00 */
[----:B------:R2:W1:Y:S02]  /*6a50*/  @P1 LDS.128 R28, [R56+UR43+0x200] ;  /* 0x0002002b381c1984 */ /* 0x0004640008000c00 */
.L_x_111:
[----:B------:R-:W-:Y:S05]  /*6a60*/  BSYNC B1 ;  /* 0x0000000000017941 */ /* 0x000fea0003800000 */
.L_x_110:
[----:B-1----:R-:W-:Y:S04]  /*6a70*/  SHF.R.U32.HI R2, RZ, 0x15, R25 ;  /* 0x00000015ff027819 */ /* 0x002fe80000011619 */
[----:B------:R-:W-:Y:S01]  /*6a80*/  LOP3.LUT P1, RZ, R2, 0x3, R47, 0x48, !PT ;  /* 0x0000000302ff7812 */ /* 0x000fe2000782482f */
[----:B------:R-:W-:Y:S01]  /*6a90*/  @!UPT UIADD3 URZ, UPT, UPT, URZ, URZ, URZ ;  /* 0x000000fffffff290 */ /* 0x000fe2000fffe0ff */
[----:B----4-:R-:W-:Y:S11]  /*6aa0*/  @P0 BRA `(.L_x_115) ;  /* 0x0000000000080947 */ /* 0x010ff60003800000 */
[----:B------:R-:W1:Y:S02]  /*6ab0*/  SYNCS.PHASECHK.TRANS64.TRYWAIT P0, [R53+URZ+0xd0], R0 ;  /* 0x0000d000350075a7 */ /* 0x000e6400080011ff */
[----:B-1----:R-:W-:Y:S05]  /*6ac0*/  @!P0 BRA `(.L_x_116) ;  /* 0x0000003000608947 */ /* 0x002fea0003800000 */
.L_x_115:
[----:B------:R-:W-:Y:S05]  /*6ad0*/  @!P1 BRA `(.L_x_117) ;  /* 0x0000000000409947 */ /* 0x000fea0003800000 */
[----:B------:R-:W4:Y:S01]  /*6ae0*/  LDCU.64 UR8, c[0x4][0x70] ;  /* 0x01000e00ff0877ac */ /* 0x000f220008000a00 */
[----:B------:R-:W-:Y:S01]  /*6af0*/  MOV R3, 0x0 ;  /* 0x0000000000037802 */ /* 0x000fe20000000f00 */
[----:B------:R-:W-:Y:S02]  /*6b00*/  HFMA2 R12, -RZ, RZ, 0, 5.9604644775390625e-08 ;  /* 0x00000001ff0c7431 */ /* 0x000fe400000001ff */
[----:B------:R-:W-:Y:S02]  /*6b10*/  IMAD.MOV.U32 R8, RZ, RZ, 0x192 ;  /* 0x00000192ff087424 */ /* 0x000fe400078e00ff */
[----:B------:R-:W-:Y:S01]  /*6b20*/  IMAD.MOV.U32 R13, RZ, RZ, RZ ;  /* 0x000000ffff0d7224 */ /* 0x000fe200078e00ff */
[----:B------:R-:W5:Y:S01]  /*6b30*/  LDCU.64 UR6, c[0x4][0x78] ;  /* 0x01000f00ff0677ac */ /* 0x000f620008000a00 */
[----:B------:R-:W1:Y:S01]  /*6b40*/  LDC.64 R2, c[0x4][R3] ;  /* 0x0100000003027b82 */ /* 0x000e620000000a00 */
[----:B------:R-:W3:Y:S01]  /*6b50*/  LDCU.64 UR4, c[0x4][0x10] ;  /* 0x01000200ff0477ac */ /* 0x000ee20008000a00 */
[----:B----4-:R-:W-:Y:S01]  /*6b60*/  MOV R5, UR9 ;  /* 0x0000000900057c02 */ /* 0x010fe20008000f00 */
[----:B--2---:R-:W-:Y:S01]  /*6b70*/  IMAD.U32 R4, RZ, RZ, UR8 ;  /* 0x00000008ff047e24 */ /* 0x004fe2000f8e00ff */
[----:B-----5:R-:W-:Y:S01]  /*6b80*/  MOV R7, UR7 ;  /* 0x0000000700077c02 */ /* 0x020fe20008000f00 */
[----:B------:R-:W-:Y:S01]  /*6b90*/  IMAD.U32 R6, RZ, RZ, UR6 ;  /* 0x00000006ff067e24 */ /* 0x000fe2000f8e00ff */
[----:B---3--:R-:W-:Y:S01]  /*6ba0*/  MOV R11, UR5 ;  /* 0x00000005000b7c02 */ /* 0x008fe20008000f00 */
[----:B------:R-:W-:Y:S02]  /*6bb0*/  IMAD.U32 R10, RZ, RZ, UR4 ;  /* 0x00000004ff0a7e24 */ /* 0x000fe4000f8e00ff */
[----:B------:R-:W-:Y:S07]  /*6bc0*/  LEPC R20, `(.L_x_117) ;  /* 0x000000001014794e */ /* 0x000fee0000000000 */
[----:B-1----:R-:W-:Y:S05]  /*6bd0*/  CALL.ABS.NOINC R2 ;  /* 0x0000000002007343 */ /* 0x002fea0003c00000 */
.L_x_117:
[----:B------:R-:W-:Y:S05]  /*6be0*/  WARPSYNC.ALL ;  /* 0x0000000000007948 */ /* 0x000fea0003800000 */
[----:B------:R-:W-:Y:S01]  /*6bf0*/  R2UR UR4, R25 ;  /* 0x00000000190472ca */ /* 0x000fe200000e0000 */
[--C-:B------:R-:W-:Y:S01]  /*6c00*/  HADD2.F32 R3, -RZ, R28.reuse.H0_H0 ;  /* 0x2000001cff037230 */ /* 0x100fe20000004100 */
[----:B------:R-:W-:Y:S01]  /*6c10*/  MOV R65, 0x10 ;  /* 0x0000001000417802 */ /* 0x000fe20000000f00 */
[--C-:B------:R-:W-:Y:S01]  /*6c20*/  HADD2.F32 R20, -RZ, R29.reuse.H0_H0 ;  /* 0x2000001dff147230 */ /* 0x100fe20000004100 */
[----:B------:R-:W-:Y:S01]  /*6c30*/  LOP3.LUT P6, RZ, R45, 0x40, RZ, 0xc0, !PT ;  /* 0x000000402dff7812 */ /* 0x000fe200078cc0ff */
[----:B------:R-:W-:Y:S01]  /*6c40*/  HADD2.F32 R21, -RZ, R29.H1_H1 ;  /* 0x3000001dff157230 */ /* 0x000fe20000004100 */
[----:B------:R-:W-:Y:S01]  /*6c50*/  ISETP.NE.AND P0, PT, R60, RZ, PT ;  /* 0x000000ff3c00720c */ /* 0x000fe20003f05270 */
[----:B------:R-:W-:Y:S01]  /*6c60*/  BSSY.RECONVERGENT B0, `(.L_x_118) ;  /* 0x0000052000007945 */ /* 0x000fe20003800200 */
[----:B------:R-:W-:Y:S04]  /*6c70*/  SEL R65, R65, 0xfffffff0, !P6 ;  /* 0xfffffff041417807 */ /* 0x000fe80007000000 */
[----:B------:R-:W-:Y:S01]  /*6c80*/  IADD3 R62, PT, PT, R62, R65, RZ ;  /* 0x000000413e3e7210 */ /* 0x000fe20007ffe0ff */
[----:B--2---:R-:W1:Y:S02]  /*6c90*/  LDTM.x16 R4, tmem[UR4] ;  /* 0x00000004000479ee */ /* 0x004e640008240000 */
[C---:B-1-3--:R-:W-:Y:S01]  /*6ca0*/  FMUL R0, R24.reuse, R4 ;  /* 0x0000000418007220 */ /* 0x04afe20000400000 */
[----:B------:R-:W-:Y:S02]  /*6cb0*/  HADD2.F32 R4, -RZ, R28.H1_H1 ;  /* 0x3000001cff047230 */ /* 0x000fe40000004100 */
[C---:B------:R-:W-:Y:S01]  /*6cc0*/  FMUL R2, R24.reuse, R5 ;  /* 0x0000000518027220 */ /* 0x040fe20000400000 */
[C---:B------:R-:W-:Y:S01]  /*6cd0*/  FMUL R7, R24.reuse, R7 ;  /* 0x0000000718077220 */ /* 0x040fe20000400000 */
[C---:B------:R-:W-:Y:S01]  /*6ce0*/  FFMA R0, R27.reuse, R3, R0 ;  /* 0x000000031b007223 */ /* 0x040fe20000000000 */
[C---:B------:R-:W-:Y:S01]  /*6cf0*/  FMUL R3, R24.reuse, R6 ;  /* 0x0000000618037220 */ /* 0x040fe20000400000 */
[C---:B------:R-:W-:Y:S01]  /*6d00*/  FFMA R2, R27.reuse, R4, R2 ;  /* 0x000000041b027223 */ /* 0x040fe20000000002 */
[C---:B------:R-:W-:Y:S01]  /*6d10*/  FMUL R4, R24.reuse, R8 ;  /* 0x0000000818047220 */ /* 0x040fe20000400000 */
[C---:B------:R-:W-:Y:S01]  /*6d20*/  FMUL R8, R24.reuse, R12 ;  /* 0x0000000c18087220 */ /* 0x040fe20000400000 */
[----:B------:R-:W-:Y:S01]  /*6d30*/  FMUL R12, R24, R16 ;  /* 0x00000010180c7220 */ /* 0x000fe20000400000 */
[--C-:B------:R-:W-:Y:S01]  /*6d40*/  HADD2.F32 R16, -RZ, R30.reuse.H0_H0 ;  /* 0x2000001eff107230 */ /* 0x100fe20000004100 */
[----:B------:R-:W-:Y:S01]  /*6d50*/  F2FP.F16.F32.PACK_AB R32, R2, R0 ;  /* 0x000000000220723e */ /* 0x000fe200000000ff */
[----:B------:R-:W-:Y:S02]  /*6d60*/  HADD2.F32 R0, -RZ, R30.H1_H1 ;  /* 0x3000001eff007230 */ /* 0x000fe40000004100 */
[C---:B------:R-:W-:Y:S01]  /*6d70*/  FMUL R5, R24.reuse, R9 ;  /* 0x0000000918057220 */ /* 0x040fe20000400000 */
[C---:B------:R-:W-:Y:S01]  /*6d80*/  FFMA R3, R27.reuse, R20, R3 ;  /* 0x000000141b037223 */ /* 0x040fe20000000003 */
[C---:B------:R-:W-:Y:S01]  /*6d90*/  FFMA R7, R27.reuse, R21, R7 ;  /* 0x000000151b077223 */ /* 0x040fe20000000007 */
[--C-:B------:R-:W-:Y:S02]  /*6da0*/  HADD2.F32 R2, -RZ, R31.reuse.H0_H0 ;  /* 0x2000001fff027230 */ /* 0x100fe40000004100 */
[C---:B------:R-:W-:Y:S01]  /*6db0*/  FFMA R4, R27.reuse, R16, R4 ;  /* 0x000000101b047223 */ /* 0x040fe20000000004 */
[C---:B------:R-:W-:Y:S01]  /*6dc0*/  FMUL R6, R24.reuse, R10 ;  /* 0x0000000a18067220 */ /* 0x040fe20000400000 */
[C---:B------:R-:W-:Y:S01]  /*6dd0*/  FFMA R5, R27.reuse, R0, R5 ;  /* 0x000000001b057223 */ /* 0x040fe20000000005 */
[----:B------:R-:W-:Y:S02]  /*6de0*/  HADD2.F32 R16, -RZ, R31.H1_H1 ;  /* 0x3000001fff107230 */ /* 0x000fe40000004100 */
[C---:B------:R-:W-:Y:S01]  /*6df0*/  FMUL R11, R24.reuse, R11 ;  /* 0x0000000b180b7220 */ /* 0x040fe20000400000 */
[--C-:B------:R-:W-:Y:S02]  /*6e00*/  HADD2.F32 R0, -RZ, R36.reuse.H0_H0 ;  /* 0x20000024ff007230 */ /* 0x100fe40000004100 */
[----:B------:R-:W-:Y:S01]  /*6e10*/  FFMA R6, R27, R2, R6 ;  /* 0x000000021b067223 */ /* 0x000fe20000000006 */
[----:B------:R-:W-:Y:S01]  /*6e20*/  F2FP.F16.F32.PACK_AB R33, R7, R3 ;  /* 0x000000030721723e */ /* 0x000fe200000000ff */
[----:B------:R-:W-:Y:S02]  /*6e30*/  HADD2.F32 R2, -RZ, R36.H1_H1 ;  /* 0x30000024ff027230 */ /* 0x000fe40000004100 */
[C---:B------:R-:W-:Y:S01]  /*6e40*/  FFMA R11, R27.reuse, R16, R11 ;  /* 0x000000101b0b7223 */ /* 0x040fe2000000000b */
[C---:B------:R-:W-:Y:S01]  /*6e50*/  FMUL R9, R24.reuse, R13 ;  /* 0x0000000d18097220 */ /* 0x040fe20000400000 */
[--C-:B------:R-:W-:Y:S02]  /*6e60*/  HADD2.F32 R3, -RZ, R37.reuse.H0_H0 ;  /* 0x20000025ff037230 */ /* 0x100fe40000004100 */
[C---:B------:R-:W-:Y:S01]  /*6e70*/  FFMA R8, R27.reuse, R0, R8 ;  /* 0x000000001b087223 */ /* 0x040fe20000000008 */
[C---:B------:R-:W-:Y:S01]  /*6e80*/  FMUL R10, R24.reuse, R14 ;  /* 0x0000000e180a7220 */ /* 0x040fe20000400000 */
[----:B------:R-:W-:Y:S02]  /*6e90*/  HADD2.F32 R0, -RZ, R37.H1_H1 ;  /* 0x30000025ff007230 */ /* 0x000fe40000004100 */
[C---:B------:R-:W-:Y:S01]  /*6ea0*/  FMUL R15, R24.reuse, R15 ;  /* 0x0000000f180f7220 */ /* 0x040fe20000400000 */
[C---:B------:R-:W-:Y:S01]  /*6eb0*/  FFMA R9, R27.reuse, R2, R9 ;  /* 0x000000021b097223 */ /* 0x040fe20000000009 */
[----:B------:R-:W-:Y:S01]  /*6ec0*/  FFMA R10, R27, R3, R10 ;  /* 0x000000031b0a7223 */ /* 0x000fe2000000000a */
[--C-:B------:R-:W-:Y:S01]  /*6ed0*/  HADD2.F32 R2, -RZ, R38.reuse.H0_H0 ;  /* 0x20000026ff027230 */ /* 0x100fe20000004100 */
[----:B------:R-:W-:Y:S01]  /*6ee0*/  F2FP.F16.F32.PACK_AB R34, R5, R4 ;  /* 0x000000040522723e */ /* 0x000fe200000000ff */
[----:B------:R-:W-:Y:S02]  /*6ef0*/  HADD2.F32 R3, -RZ, R38.H1_H1 ;  /* 0x30000026ff037230 */ /* 0x000fe40000004100 */
[----:B------:R-:W-:Y:S01]  /*6f00*/  FFMA R15, R27, R0, R15 ;  /* 0x000000001b0f7223 */ /* 0x000fe2000000000f */
[C---:B------:R-:W-:Y:S01]  /*6f10*/  FMUL R13, R24.reuse, R17 ;  /* 0x00000011180d7220 */ /* 0x040fe20000400000 */
[--C-:B------:R-:W-:Y:S02]  /*6f20*/  HADD2.F32 R4, -RZ, R39.reuse.H0_H0 ;  /* 0x20000027ff047230 */ /* 0x100fe40000004100 */
[C---:B------:R-:W-:Y:S01]  /*6f30*/  FMUL R14, R24.reuse, R18 ;  /* 0x00000012180e7220 */ /* 0x040fe20000400000 */
[----:B------:R-:W-:Y:S02]  /*6f40*/  HADD2.F32 R0, -RZ, R39.H1_H1 ;  /* 0x30000027ff007230 */ /* 0x000fe40000004100 */
[----:B------:R-:W-:Y:S01]  /*6f50*/  FMUL R19, R24, R19 ;  /* 0x0000001318137220 */ /* 0x000fe20000400000 */
[----:B------:R-:W-:Y:S01]  /*6f60*/  F2FP.F16.F32.PACK_AB R35, R11, R6 ;  /* 0x000000060b23723e */ /* 0x000fe200000000ff */
[C---:B------:R-:W-:Y:S01]  /*6f70*/  FFMA R12, R27.reuse, R2, R12 ;  /* 0x000000021b0c7223 */ /* 0x040fe2000000000c */
[C---:B------:R-:W-:Y:S01]  /*6f80*/  FFMA R13, R27.reuse, R3, R13 ;  /* 0x000000031b0d7223 */ /* 0x040fe2000000000d */
[C---:B------:R-:W-:Y:S01]  /*6f90*/  FFMA R14, R27.reuse, R4, R14 ;  /* 0x000000041b0e7223 */ /* 0x040fe2000000000e */
[----:B------:R-:W-:Y:S01]  /*6fa0*/  FFMA R19, R27, R0, R19 ;  /* 0x000000001b137223 */ /* 0x000fe20000000013 */
[----:B------:R1:W-:Y:S01]  /*6fb0*/  STS.128 [R56+UR43+0x200], R32 ;  /* 0x0002002038007988 */ /* 0x0003e20008000c2b */
[----:B------:R-:W-:Y:S02]  /*6fc0*/  F2FP.F16.F32.PACK_AB R8, R9, R8 ;  /* 0x000000080908723e */ /* 0x000fe400000000ff */
[----:B------:R-:W-:Y:S02]  /*6fd0*/  F2FP.F16.F32.PACK_AB R9, R15, R10 ;  /* 0x0000000a0f09723e */ /* 0x000fe400000000ff */
[----:B------:R-:W-:Y:S02]  /*6fe0*/  F2FP.F16.F32.PACK_AB R10, R13, R12 ;  /* 0x0000000c0d0a723e */ /* 0x000fe400000000ff */
[----:B------:R-:W-:Y:S05]  /*6ff0*/  F2FP.F16.F32.PACK_AB R11, R19, R14 ;  /* 0x0000000e130b723e */ /* 0x000fea00000000ff */
[----:B------:R1:W-:Y:S01]  /*7000*/  STS.128 [R62+0x200], R8 ;  /* 0x000200083e007388 */ /* 0x0003e20000000c00 */
[----:B------:R-:W-:Y:S01]  /*7010*/  @!PT LDS RZ, [RZ] ;  /* 0x00000000fffff984 */ /* 0x000fe20000000800 */
[----:B------:R-:W-:Y:S01]  /*7020*/  @!PT LDS RZ, [RZ] ;  /* 0x00000000fffff984 */ /* 0x000fe20000000800 */
[----:B------:R-:W-:Y:S01]  /*7030*/  @!PT LDS RZ, [RZ] ;  /* 0x00000000fffff984 */ /* 0x000fe20000000800 */
[----:B------:R-:W-:Y:S01]  /*7040*/  @!PT LDS RZ, [RZ] ;  /* 0x00000000fffff984 */ /* 0x000fe20000000800 */
[----:B------:R2:W-:Y:S07]  /*7050*/  MEMBAR.ALL.CTA ;  /* 0x0000000000007992 */ /* 0x0005ee0000008000 */
[----:B--2---:R-:W2:Y:S02]  /*7060*/  FENCE.VIEW.ASYNC.S ;  /* 0x00000000000073c6 */ /* 0x004ea40000000000 */
[----:B--2---:R-:W-:Y:S06]  /*7070*/  BAR.SYNC.DEFER_BLOCKING 0x1, 0x80 ;  /* 0x0042000000007b1d */ /* 0x004fec0000010000 */
[----:B------:R-:W-:Y:S05]  /*7080*/  @P0 BRA `(.L_x_119) ;  /* 0x00000000003c0947 */ /* 0x000fea0003800000 */
[----:B------:R-:W2:Y:S01]  /*7090*/  LDCU.64 UR6, c[0x0][0x348] ;  /* 0x00006900ff0677ac */ /* 0x000ea20008000a00 */
[----:B------:R-:W-:Y:S01]  /*70a0*/  UIADD3 UR4, UPT, UPT, UR43, 0x200, URZ ;  /* 0x000002002b047890 */ /* 0x000fe2000fffe0ff */
[----:B------:R-:W-:Y:S01]  /*70b0*/  UMOV UR51, UR36 ;  /* 0x0000002400337c82 */ /* 0x000fe20008000000 */
[----:B------:R-:W-:Y:S02]  /*70c0*/  UIADD3 UR9, UPT, UPT, UR49, 0x40, URZ ;  /* 0x0000004031097890 */ /* 0x000fe4000fffe0ff */
[----:B------:R-:W-:Y:S02]  /*70d0*/  UIADD3 UR8, UPT, UPT, UR43, 0xa00, URZ ;  /* 0x00000a002b087890 */ /* 0x000fe4000fffe0ff */
[----:B------:R-:W-:Y:S01]  /*70e0*/  MOV R52, UR4 ;  /* 0x0000000400347c02 */ /* 0x000fe20008000f00 */
[----:B------:R-:W-:Y:S01]  /*70f0*/  UMOV UR10, UR50 ;  /* 0x00000032000a7c82 */ /* 0x000fe20008000000 */
[----:B------:R-:W-:Y:S02]  /*7100*/  UMOV UR11, UR36 ;  /* 0x00000024000b7c82 */ /* 0x000fe40008000000 */
[----:B------:R-:W-:Y:S01]  /*7110*/  R2UR UR48, R52 ;  /* 0x00000000343072ca */ /* 0x000fe200000e0000 */
[----:B--2---:R-:W-:Y:S04]  /*7120*/  UIADD3 UR4, UP0, UPT, UR6, 0x680, URZ ;  /* 0x0000068006047890 */ /* 0x004fe8000ff1e0ff */
[----:B------:R-:W-:Y:S09]  /*7130*/  UIADD3.X UR5, UPT, UPT, URZ, UR7, URZ, UP0, !UPT ;  /* 0x00000007ff057290 */ /* 0x000ff200087fe4ff */
[----:B------:R2:W-:Y:S01]  /*7140*/  UTMASTG.3D [UR48], [UR4] ;  /* 0x00000030040073b5 */ /* 0x0005e20008010000 */
[----:B------:R2:W-:Y:S01]  /*7150*/  UTMASTG.3D [UR8], [UR4] ;  /* 0x00000008040073b5 */ /* 0x0005e20008010000 */
[----:B------:R0:W-:Y:S01]  /*7160*/  UTMACMDFLUSH ;  /* 0x00000000000079b7 */ /* 0x0001e20000000000 */
[----:B--2---:R-:W-:Y:S04]  /*7170*/  DEPBAR.LE SB0, 0x1 ;  /* 0x000080400000791a */ /* 0x004fe80000000000 */
.L_x_119:
[----:B------:R-:W-:Y:S05]  /*7180*/  BSYNC.RECONVERGENT B0 ;  /* 0x0000000000007941 */ /* 0x000fea0003800200 */
.L_x_118:
[----:B------:R-:W-:Y:S01]  /*7190*/  BAR.SYNC.DEFER_BLOCKING 0x1, 0x80 ;  /* 0x0042000000007b1d */ /* 0x000fe20000010000 */
[----:B------:R-:W-:Y:S01]  /*71a0*/  ISETP.NE.AND P1, PT, R61, RZ, PT ;  /* 0x000000ff3d00720c */ /* 0x000fe20003f25270 */
[----:B------:R-:W-:Y:S01]  /*71b0*/  UISETP.NE.AND UP0, UPT, UR52, URZ, UPT ;  /* 0x000000ff3400728c */ /* 0x000fe2000bf05270 */
[----:B------:R-:W-:Y:S11]  /*71c0*/  LEA R2, R26, UR43, 0x3 ;  /* 0x0000002b1a027c11 */ /* 0x000ff6000f8e18ff */
[----:B------:R-:W-:Y:S01]  /*71d0*/  @P1 SHF.L.U32 R3, R59, 0x1f, RZ ;  /* 0x0000001f3b031819 */ /* 0x000fe200000006ff */
[----:B------:R-:W-:Y:S06]  /*71e0*/  BRA.U !UP0, `(.L_x_120) ;  /* 0x0000000108247547 */ /* 0x000fec000b800000 */
[----:B------:R-:W-:Y:S01]  /*71f0*/  IMAD.U32 R4, RZ, RZ, UR46 ;  /* 0x0000002eff047e24 */ /* 0x000fe2000f8e00ff */
[----:B------:R-:W-:Y:S01]  /*7200*/  MOV R0, UR47 ;  /* 0x0000002f00007c02 */ /* 0x000fe20008000f00 */
[----:B------:R-:W-:Y:S03]  /*7210*/  UIADD3 UR4, UPT, UPT, UR46, 0x1, URZ ;  /* 0x000000012e047890 */ /* 0x000fe6000fffe0ff */
[----:B------:R-:W-:Y:S01]  /*7220*/  @P1 LEA R4, R4, UR43, 0x3 ;  /* 0x0000002b04041c11 */ /* 0x000fe2000f8e18ff */
[----:B------:R-:W-:Y:S04]  /*7230*/  UISETP.NE.AND UP0, UPT, UR4, 0x4, UPT ;  /* 0x000000040400788c */ /* 0x000fe8000bf05270 */
[----:B------:R-:W-:Y:S01]  /*7240*/  @P1 VIADD R4, R4, 0x80 ;  /* 0x0000008004041836 */ /* 0x000fe20000000000 */
[----:B------:R-:W-:Y:S04]  /*7250*/  USEL UR46, UR4, URZ, UP0 ;  /* 0x000000ff042e7287 */ /* 0x000fe80008000000 */
[----:B------:R-:W-:Y:S04]  /*7260*/  @P1 PRMT R0, R0, 0x654, R4 ;  /* 0x0000065400001816 */ /* 0x000fe80000000004 */
[----:B------:R2:W-:Y:S04]  /*7270*/  @P1 SYNCS.ARRIVE.TRANS64.RED.A1T0 RZ, [R0+URZ], RZ ;  /* 0x000000ff00ff19a7 */ /* 0x0005e800081004ff */
.L_x_120:
[----:B------:R-:W3:Y:S01]  /*7280*/  @P1 SYNCS.PHASECHK.TRANS64.TRYWAIT P0, [R2+URZ+0x60], R3 ;  /* 0x00006003020015a7 */ /* 0x000ee200080011ff */
[----:B------:R-:W-:Y:S01]  /*7290*/  BSSY B1, `(.L_x_121) ;  /* 0x0000012000017945 */ /* 0x000fe20003800000 */
[----:B---3--:R-:W-:Y:S03]  /*72a0*/  @P1 SEL R63, RZ, 0x1, !P0 ;  /* 0x00000001ff3f1807 */ /* 0x008fe60004000000 */
[----:B------:R-:W-:Y:S05]  /*72b0*/  @!P1 BRA `(.L_x_122) ;  /* 0x00000000003c9947 */ /* 0x000fea0003800000 */
[----:B------:R-:W-:Y:S01]  /*72c0*/  ISETP.NE.AND P1, PT, R64, RZ, PT ;  /* 0x000000ff4000720c */ /* 0x000fe20003f25270 */
[----:B------:R-:W-:Y:S01]  /*72d0*/  BSSY B0, `(.L_x_123) ;  /* 0x0000009000007945 */ /* 0x000fe20003800000 */
[----:B------:R-:W-:Y:S11]  /*72e0*/  ISETP.NE.AND P0, PT, R63, RZ, PT ;  /* 0x000000ff3f00720c */ /* 0x000ff60003f05270 */
[----:B------:R-:W-:Y:S05]  /*72f0*/  @P1 IMAD R4, R26, 0x1000, R56 ;  /* 0x000010001a041824 */ /* 0x000fea00078e0238 */
[----:B------:R-:W-:Y:S05]  /*7300*/  @P1 IADD3 R3, PT, PT, R4, UR43, RZ ;  /* 0x0000002b04031c10 */ /* 0x000fea000fffe0ff */
[----:B------:R-:W-:Y:S01]  /*7310*/  @P1 IMAD.IADD R3, R65, 0x1, R3 ;  /* 0x0000000141031824 */ /* 0x000fe200078e0203 */
[----:B------:R-:W-:Y:S06]  /*7320*/  @P0 BRA `(.L_x_124) ;  /* 0x00000000000c0947 */ /* 0x000fec0003800000 */
[----:B--2---:R-:W-:Y:S04]  /*7330*/  SHF.L.U32 R0, R59, 0x1f, RZ ;  /* 0x0000001f3b007819 */ /* 0x004fe800000006ff */
[----:B------:R-:W2:Y:S02]  /*7340*/  SYNCS.PHASECHK.TRANS64.TRYWAIT P0, [R2+URZ+0x60], R0 ;  /* 0x00006000020075a7 */ /* 0x000ea400080011ff */
[----:B--2---:R-:W-:Y:S05]  /*7350*/  @!P0 BRA `(.L_x_125) ;  /* 0x0000002800508947 */ /* 0x004fea0003800000 */
.L_x_124:
[----:B------:R-:W-:Y:S05]  /*7360*/  BSYNC B0 ;  /* 0x0000000000007941 */ /* 0x000fea0003800000 */
.L_x_123:
[----:B------:R-:W-:Y:S02]  /*7370*/  ISETP.NE.AND P0, PT, R64, RZ, PT ;  /* 0x000000ff4000720c */ /* 0x000fe40003f05270 */
[----:B------:R-:W-:Y:S11]  /*7380*/  IADD3 R26, PT, PT, R26, 0x1, RZ ;  /* 0x000000011a1a7810 */ /* 0x000ff60007ffe0ff */
[----:B------:R3:W4:Y:S04]  /*7390*/  @P0 LDS.128 R28, [R4+UR43+0x200] ;  /* 0x0002002b041c0984 */ /* 0x0007280008000c00 */
[----:B------:R3:W1:Y:S02]  /*73a0*/  @P0 LDS.128 R36, [R3+0x200] ;  /* 0x0002000003240984 */ /* 0x0006640000000c00 */
.L_x_122:
[----:B------:R-:W-:Y:S05]  /*73b0*/  BSYNC B1 ;  /* 0x0000000000017941 */ /* 0x000fea0003800000 */
.L_x_121:
[----:B--2---:R-:W-:Y:S05]  /*73c0*/  VIADD R0, R25, 0x10 ;  /* 0x0000001019007836 */ /* 0x004fea0000000000 */
[----:B------:R-:W-:Y:S04]  /*73d0*/  SHF.R.U32.HI R0, RZ, 0x15, R0 ;  /* 0x00000015ff007819 */ /* 0x000fe80000011600 */
[----:B------:R-:W-:Y:S11]  /*73e0*/  LOP3.LUT P0, RZ, R0, 0x3, R47, 0x48, !PT ;  /* 0x0000000300ff7812 */ /* 0x000ff6000780482f */
[----:B------:R-:W-:Y:S02]  /*73f0*/  @!UPT UIADD3 URZ, UPT, UPT, URZ, URZ, URZ ;  /* 0x000000fffffff290 */ /* 0x000fe4000fffe0ff */
[----:B------:R-:W-:Y:S05]  /*7400*/  @!P0 BRA `(.L_x_126) ;  /* 0x0000000000408947 */ /* 0x000fea0003800000 */
[----:B------:R-:W2:Y:S01]  /*7410*/  LDCU.64 UR8, c[0x4][0x70] ;  /* 0x01000e00ff0877ac */ /* 0x000ea20008000a00 */
[----:B---3--:R-:W-:Y:S01]  /*7420*/  MOV R3, 0x0 ;  /* 0x0000000000037802 */ /* 0x008fe20000000f00 */
[----:B------:R-:W-:Y:S02]  /*7430*/  HFMA2 R12, -RZ, RZ, 0, 5.9604644775390625e-08 ;  /* 0x00000001ff0c7431 */ /* 0x000fe400000001ff */
[----:B-1----:R-:W-:Y:S02]  /*7440*/  IMAD.MOV.U32 R8, RZ, RZ, 0x192 ;  /* 0x00000192ff087424 */ /* 0x002fe400078e00ff */
[----:B------:R-:W-:Y:S01]  /*7450*/  IMAD.MOV.U32 R13, RZ, RZ, RZ ;  /* 0x000000ffff0d7224 */ /* 0x000fe200078e00ff */
[----:B------:R-:W1:Y:S01]  /*7460*/  LDCU.64 UR6, c[0x4][0x78] ;  /* 0x01000f00ff0677ac */ /* 0x000e620008000a00 */
[----:B------:R-:W3:Y:S01]  /*7470*/  LDC.64 R2, c[0x4][R3] ;  /* 0x0100000003027b82 */ /* 0x000ee20000000a00 */
[----:B------:R-:W5:Y:S01]  /*7480*/  LDCU.64 UR4, c[0x4][0x10] ;  /* 0x01000200ff0477ac */ /* 0x000f620008000a00 */
[----:B--2---:R-:W-:Y:S01]  /*7490*/  MOV R5, UR9 ;  /* 0x0000000900057c02 */ /* 0x004fe20008000f00 */
[----:B------:R-:W-:Y:S01]  /*74a0*/  IMAD.U32 R4, RZ, RZ, UR8 ;  /* 0x00000008ff047e24 */ /* 0x000fe2000f8e00ff */
[----:B-1----:R-:W-:Y:S01]  /*74b0*/  MOV R7, UR7 ;  /* 0x0000000700077c02 */ /* 0x002fe20008000f00 */
[----:B------:R-:W-:Y:S01]  /*74c0*/  IMAD.U32 R6, RZ, RZ, UR6 ;  /* 0x00000006ff067e24 */ /* 0x000fe2000f8e00ff */
[----:B-----5:R-:W-:Y:S01]  /*74d0*/  MOV R11, UR5 ;  /* 0x00000005000b7c02 */ /* 0x020fe20008000f00 */
[----:B------:R-:W-:Y:S02]  /*74e0*/  IMAD.U32 R10, RZ, RZ, UR4 ;  /* 0x00000004ff0a7e24 */ /* 0x000fe4000f8e00ff */
[----:B------:R-:W-:Y:S07]  /*74f0*/  LEPC R20, `(.L_x_126) ;  /* 0x000000001014794e */ /* 0x000fee0000000000 */
[----:B---34-:R-:W-:Y:S05]  /*7500*/  CALL.ABS.NOINC R2 ;  /* 0x0000000002007343 */ /* 0x018fea0003c00000 */
.L_x_126:
[----:B------:R-:W-:Y:S01]  /*7510*/  ISETP.NE.AND P6, PT, R61, RZ, PT ;  /* 0x000000ff3d00720c */ /* 0x000fe20003fc5270 */
[----:B------:R-:W-:Y:S05]  /*7520*/  WARPSYNC.ALL ;  /* 0x0000000000007948 */ /* 0x000fea0003800000 */
[----:B------:R-:W-:Y:S01]  /*7530*/  R2UR UR4, R25 ;  /* 0x00000000190472ca */ /* 0x000fe200000e0000 */
[----:B---34-:R-:W-:Y:S01]  /*7540*/  HADD2.F32 R3, -RZ, R28.H0_H0 ;  /* 0x2000001cff037230 */ /* 0x018fe20000004100 */
[----:B------:R-:W-:Y:S01]  /*7550*/  ISETP.NE.AND P0, PT, R60, RZ, PT ;  /* 0x000000ff3c00720c */ /* 0x000fe20003f05270 */
[----:B------:R-:W-:Y:S01]  /*7560*/  HADD2.F32 R20, -RZ, R30.H0_H0 ;  /* 0x2000001eff147230 */ /* 0x000fe20000004100 */
[----:B------:R-:W-:Y:S09]  /*7570*/  BSSY.RECONVERGENT B0, `(.L_x_127) ;  /* 0x0000058000007945 */ /* 0x000ff20003800200 */
[----:B-1----:R-:W1:Y:S02]  /*7580*/  LDTM.x16 R4, tmem[UR4+0x10] ;  /* 0x00001004000479ee */ /* 0x002e640008240000 */
[C---:B-1----:R-:W-:Y:S01]  /*7590*/  FMUL R0, R24.reuse, R4 ;  /* 0x0000000418007220 */ /* 0x042fe20000400000 */
[----:B------:R-:W-:Y:S02]  /*75a0*/  HADD2.F32 R4, -RZ, R28.H1_H1 ;  /* 0x3000001cff047230 */ /* 0x000fe40000004100 */
[C---:B------:R-:W-:Y:S01]  /*75b0*/  FMUL R2, R24.reuse, R5 ;  /* 0x0000000518027220 */ /* 0x040fe20000400000 */
[--C-:B------:R-:W-:Y:S02]  /*75c0*/  HADD2.F32 R5, -RZ, R29.reuse.H0_H0 ;  /* 0x2000001dff057230 */ /* 0x100fe40000004100 */
[C---:B------:R-:W-:Y:S01]  /*75d0*/  FFMA R0, R27.reuse, R3, R0 ;  /* 0x000000031b007223 */ /* 0x040fe20000000000 */
[C---:B------:R-:W-:Y:S01]  /*75e0*/  FMUL R3, R24.reuse, R6 ;  /* 0x0000000618037220 */ /* 0x040fe20000400000 */
[----:B------:R-:W-:Y:S02]  /*75f0*/  HADD2.F32 R6, -RZ, R29.H1_H1 ;  /* 0x3000001dff067230 */ /* 0x000fe40000004100 */
[C---:B------:R-:W-:Y:S01]  /*7600*/  FFMA R2, R27.reuse, R4, R2 ;  /* 0x000000041b027223 */ /* 0x040fe20000000002 */
[C---:B------:R-:W-:Y:S01]  /*7610*/  FMUL R7, R24.reuse, R7 ;  /* 0x0000000718077220 */ /* 0x040fe20000400000 */
[C---:B------:R-:W-:Y:S01]  /*7620*/  FFMA R3, R27.reuse, R5, R3 ;  /* 0x000000051b037223 */ /* 0x040fe20000000003 */
[C---:B------:R-:W-:Y:S01]  /*7630*/  FMUL R4, R24.reuse, R8 ;  /* 0x0000000818047220 */ /* 0x040fe20000400000 */
[----:B------:R-:W-:Y:S01]  /*7640*/  FMUL R5, R24, R9 ;  /* 0x0000000918057220 */ /* 0x000fe20000400000 */
[----:B------:R-:W-:Y:S01]  /*7650*/  F2FP.F16.F32.PACK_AB R32, R2, R0 ;  /* 0x000000000220723e */ /* 0x000fe200000000ff */
[C---:B------:R-:W-:Y:S01]  /*7660*/  FFMA R7, R27.reuse, R6, R7 ;  /* 0x000000061b077223 */ /* 0x040fe20000000007 */
[----:B------:R-:W-:Y:S02]  /*7670*/  HADD2.F32 R0, -RZ, R30.H1_H1 ;  /* 0x3000001eff007230 */ /* 0x000fe40000004100 */
[----:B------:R-:W-:Y:S01]  /*7680*/  FFMA R4, R27, R20, R4 ;  /* 0x000000141b047223 */ /* 0x000fe20000000004 */
[--C-:B------:R-:W-:Y:S02]  /*7690*/  HADD2.F32 R2, -RZ, R31.reuse.H0_H0 ;  /* 0x2000001fff027230 */ /* 0x100fe40000004100 */
[C---:B------:R-:W-:Y:S01]  /*76a0*/  FMUL R6, R24.reuse, R10 ;  /* 0x0000000a18067220 */ /* 0x040fe20000400000 */
[----:B------:R-:W-:Y:S01]  /*76b0*/  F2FP.F16.F32.PACK_AB R33, R7, R3 ;  /* 0x000000030721723e */ /* 0x000fe200000000ff */
[----:B------:R-:W-:Y:S02]  /*76c0*/  HADD2.F32 R3, -RZ, R31.H1_H1 ;  /* 0x3000001fff037230 */ /* 0x000fe40000004100 */
[C---:B------:R-:W-:Y:S01]  /*76d0*/  FFMA R5, R27.reuse, R0, R5 ;  /* 0x000000001b057223 */ /* 0x040fe20000000005 */
[C---:B------:R-:W-:Y:S01]  /*76e0*/  FMUL R11, R24.reuse, R11 ;  /* 0x0000000b180b7220 */ /* 0x040fe20000400000 */
[--C-:B------:R-:W-:Y:S02]  /*76f0*/  HADD2.F32 R7, -RZ, R36.reuse.H0_H0 ;  /* 0x20000024ff077230 */ /* 0x100fe40000004100 */
[C---:B------:R-:W-:Y:S01]  /*7700*/  FMUL R8, R24.reuse, R12 ;  /* 0x0000000c18087220 */ /* 0x040fe20000400000 */
[----:B------:R-:W-:Y:S02]  /*7710*/  HADD2.F32 R0, -RZ, R36.H1_H1 ;  /* 0x30000024ff007230 */ /* 0x000fe40000004100 */
[C---:B------:R-:W-:Y:S01]  /*7720*/  FMUL R9, R24.reuse, R13 ;  /* 0x0000000d18097220 */ /* 0x040fe20000400000 */
[C---:B------:R-:W-:Y:S01]  /*7730*/  FFMA R6, R27.reuse, R2, R6 ;  /* 0x000000021b067223 */ /* 0x040fe20000000006 */
[C---:B------:R-:W-:Y:S01]  /*7740*/  FFMA R11, R27.reuse, R3, R11 ;  /* 0x000000031b0b7223 */ /* 0x040fe2000000000b */
[C---:B------:R-:W-:Y:S01]  /*7750*/  FFMA R8, R27.reuse, R7, R8 ;  /* 0x000000071b087223 */ /* 0x040fe20000000008 */
[C---:B------:R-:W-:Y:S01]  /*7760*/  FFMA R9, R27.reuse, R0, R9 ;  /* 0x000000001b097223 */ /* 0x040fe20000000009 */
[--C-:B------:R-:W-:Y:S02]  /*7770*/  HADD2.F32 R2, -RZ, R37.reuse.H0_H0 ;  /* 0x20000025ff027230 */ /* 0x100fe40000004100 */
[C---:B------:R-:W-:Y:S01]  /*7780*/  FMUL R10, R24.reuse, R14 ;  /* 0x0000000e180a7220 */ /* 0x040fe20000400000 */
[----:B------:R-:W-:Y:S02]  /*7790*/  HADD2.F32 R0, -RZ, R37.H1_H1 ;  /* 0x30000025ff007230 */ /* 0x000fe40000004100 */
[C---:B------:R-:W-:Y:S01]  /*77a0*/  FMUL R15, R24.reuse, R15 ;  /* 0x0000000f180f7220 */ /* 0x040fe20000400000 */
[C---:B------:R-:W-:Y:S01]  /*77b0*/  FMUL R12, R24.reuse, R16 ;  /* 0x00000010180c7220 */ /* 0x040fe20000400000 */
[C---:B------:R-:W-:Y:S01]  /*77c0*/  FFMA R10, R27.reuse, R2, R10 ;  /* 0x000000021b0a7223 */ /* 0x040fe2000000000a */
[--C-:B------:R-:W-:Y:S02]  /*77d0*/  HADD2.F32 R2, -RZ, R38.reuse.H0_H0 ;  /* 0x20000026ff027230 */ /* 0x100fe40000004100 */
[----:B------:R-:W-:Y:S01]  /*77e0*/  FFMA R15, R27, R0, R15 ;  /* 0x000000001b0f7223 */ /* 0x000fe2000000000f */
[----:B------:R-:W-:Y:S01]  /*77f0*/  HADD2.F32 R0, -RZ, R38.H1_H1 ;  /* 0x30000026ff007230 */ /* 0x000fe20000004100 */
[----:B------:R-:W-:Y:S01]  /*7800*/  F2FP.F16.F32.PACK_AB R34, R5, R4 ;  /* 0x000000040522723e */ /* 0x000fe200000000ff */
        /* <DEDUP_REMOVED lines=14> */
[----:B------:R-:W-:Y:S02]  /*78f0*/  F2FP.F16.F32.PACK_AB R11, R19, R14 ;  /* 0x0000000e130b723e */ /* 0x000fe400000000ff */
[----:B------:R-:W-:Y:S02]  /*7900*/  MOV R2, UR46 ;  /* 0x0000002e00027c02 */ /* 0x000fe40008000f00 */
[----:B------:R-:W-:Y:S01]  /*7910*/  MOV R0, UR47 ;  /* 0x0000002f00007c02 */ /* 0x000fe20008000f00 */
[----:B------:R1:W-:Y:S01]  /*7920*/  STS.128 [R62+0x1200], R8 ;  /* 0x001200083e007388 */ /* 0x0003e20000000c00 */
[----:B------:R-:W-:Y:S02]  /*7930*/  @P6 LEA R2, R2, UR43, 0x3 ;  /* 0x0000002b02026c11 */ /* 0x000fe4000f8e18ff */
[----:B------:R-:W-:Y:S02]  /*7940*/  @P6 SHF.L.U32 R3, R59, 0x1f, RZ ;  /* 0x0000001f3b036819 */ /* 0x000fe400000006ff */
[----:B------:R-:W-:Y:S01]  /*7950*/  @P6 IADD3 R2, PT, PT, R2, 0x80, RZ ;  /* 0x0000008002026810 */ /* 0x000fe20007ffe0ff */
[----:B------:R-:W-:Y:S01]  /*7960*/  @!PT LDS RZ, [RZ] ;  /* 0x00000000fffff984 */ /* 0x000fe20000000800 */
[----:B------:R-:W-:Y:S01]  /*7970*/  @!PT LDS RZ, [RZ] ;  /* 0x00000000fffff984 */ /* 0x000fe20000000800 */
[----:B------:R-:W-:Y:S01]  /*7980*/  @!PT LDS RZ, [RZ] ;  /* 0x00000000fffff984 */ /* 0x000fe20000000800 */
[----:B------:R-:W-:Y:S01]  /*7990*/  @!PT LDS RZ, [RZ] ;  /* 0x00000000fffff984 */ /* 0x000fe20000000800 */
[----:B------:R2:W-:Y:S06]  /*79a0*/  MEMBAR.ALL.CTA ;  /* 0x0000000000007992 */ /* 0x0005ec0000008000 */
[----:B--2---:R-:W2:Y:S01]  /*79b0*/  FENCE.VIEW.ASYNC.S ;  /* 0x00000000000073c6 */ /* 0x004ea20000000000 */
[----:B------:R-:W-:Y:S02]  /*79c0*/  @P6 PRMT R0, R0, 0x654, R2 ;  /* 0x0000065400006816 */ /* 0x000fe40000000002 */
[----:B------:R-:W-:Y:S01]  /*79d0*/  LEA R2, R26, UR43, 0x3 ;  /* 0x0000002b1a027c11 */ /* 0x000fe2000f8e18ff */
[----:B--2---:R-:W-:Y:S06]  /*79e0*/  BAR.SYNC.DEFER_BLOCKING 0x1, 0x80 ;  /* 0x0042000000007b1d */ /* 0x004fec0000010000 */
[----:B------:R-:W-:Y:S05]  /*79f0*/  @P0 BRA `(.L_x_128) ;  /* 0x00000000003c0947 */ /* 0x000fea0003800000 */
[----:B------:R-:W2:Y:S01]  /*7a00*/  LDCU.64 UR6, c[0x0][0x348] ;  /* 0x00006900ff0677ac */ /* 0x000ea20008000a00 */
[----:B------:R-:W-:Y:S02]  /*7a10*/  UIADD3 UR13, UPT, UPT, UR49, 0x10, URZ ;  /* 0x00000010310d7890 */ /* 0x000fe4000fffe0ff */
[----:B------:R-:W-:Y:S01]  /*7a20*/  UIADD3 UR12, UPT, UPT, UR43, 0x1200, URZ ;  /* 0x000012002b0c7890 */ /* 0x000fe2000fffe0ff */
[----:B------:R-:W-:Y:S01]  /*7a30*/  UMOV UR14, UR50 ;  /* 0x00000032000e7c82 */ /* 0x000fe20008000000 */
[----:B------:R-:W-:Y:S01]  /*7a40*/  UMOV UR15, UR36 ;  /* 0x00000024000f7c82 */ /* 0x000fe20008000000 */
[----:B------:R-:W-:Y:S02]  /*7a50*/  UIADD3 UR9, UPT, UPT, UR49, 0x50, URZ ;  /* 0x0000005031097890 */ /* 0x000fe4000fffe0ff */
[----:B------:R-:W-:Y:S01]  /*7a60*/  UIADD3 UR8, UPT, UPT, UR43, 0x1a00, URZ ;  /* 0x00001a002b087890 */ /* 0x000fe2000fffe0ff */
[----:B------:R-:W-:Y:S01]  /*7a70*/  UMOV UR10, UR50 ;  /* 0x00000032000a7c82 */ /* 0x000fe20008000000 */
[----:B------:R-:W-:Y:S01]  /*7a80*/  UMOV UR11, UR36 ;  /* 0x00000024000b7c82 */ /* 0x000fe20008000000 */
[----:B--2---:R-:W-:Y:S04]  /*7a90*/  UIADD3 UR4, UP0, UPT, UR6, 0x680, URZ ;  /* 0x0000068006047890 */ /* 0x004fe8000ff1e0ff */
[----:B------:R-:W-:Y:S09]  /*7aa0*/  UIADD3.X UR5, UPT, UPT, URZ, UR7, URZ, UP0, !UPT ;  /* 0x00000007ff057290 */ /* 0x000ff200087fe4ff */
[----:B------:R2:W-:Y:S01]  /*7ab0*/  UTMASTG.3D [UR12], [UR4] ;  /* 0x0000000c040073b5 */ /* 0x0005e20008010000 */
[----:B------:R2:W-:Y:S01]  /*7ac0*/  UTMASTG.3D [UR8], [UR4] ;  /* 0x00000008040073b5 */ /* 0x0005e20008010000 */
[----:B------:R0:W-:Y:S01]  /*7ad0*/  UTMACMDFLUSH ;  /* 0x00000000000079b7 */ /* 0x0001e20000000000 */
[----:B--2---:R-:W-:Y:S04]  /*7ae0*/  DEPBAR.LE SB0, 0x1 ;  /* 0x000080400000791a */ /* 0x004fe80000000000 */
.L_x_128:
[----:B------:R-:W-:Y:S05]  /*7af0*/  BSYNC.RECONVERGENT B0 ;  /* 0x0000000000007941 */ /* 0x000fea0003800200 */
.L_x_127:
[----:B------:R-:W-:Y:S01]  /*7b00*/  BAR.SYNC.DEFER_BLOCKING 0x1, 0x80 ;  /* 0x0042000000007b1d */ /* 0x000fe20000010000 */
[----:B------:R-:W-:Y:S04]  /*7b10*/  UIADD3 UR4, UPT, UPT, UR46, 0x1, URZ ;  /* 0x000000012e047890 */ /* 0x000fe8000fffe0ff */
[----:B------:R-:W-:Y:S04]  /*7b20*/  UISETP.NE.AND UP0, UPT, UR4, 0x4, UPT ;  /* 0x000000040400788c */ /* 0x000fe8000bf05270 */
[----:B------:R-:W-:Y:S01]  /*7b30*/  USEL UR44, UR4, URZ, UP0 ;  /* 0x000000ff042c7287 */ /* 0x000fe20008000000 */
[----:B------:R2:W-:Y:S01]  /*7b40*/  @P6 SYNCS.ARRIVE.TRANS64.RED.A1T0 RZ, [R0+URZ], RZ ;  /* 0x000000ff00ff69a7 */ /* 0x0005e200081004ff */
[----:B------:R-:W-:Y:S01]  /*7b50*/  BSSY B1, `(.L_x_129) ;  /* 0x0000013000017945 */ /* 0x000fe20003800000 */
[----:B------:R-:W3:Y:S02]  /*7b60*/  @P6 SYNCS.PHASECHK.TRANS64.TRYWAIT P0, [R2+URZ+0x60], R3 ;  /* 0x00006003020065a7 */ /* 0x000ee400080011ff */
[----:B---3--:R-:W-:Y:S01]  /*7b70*/  @P6 SEL R63, RZ, 0x1, !P0 ;  /* 0x00000001ff3f6807 */ /* 0x008fe20004000000 */
[----:B--2---:R-:W-:Y:S06]  /*7b80*/  @!P6 BRA `(.L_x_130) ;  /* 0x00000000003ce947 */ /* 0x004fec0003800000 */
[----:B------:R-:W-:Y:S01]  /*7b90*/  ISETP.NE.AND P1, PT, R64, RZ, PT ;  /* 0x000000ff4000720c */ /* 0x000fe20003f25270 */
[----:B------:R-:W-:Y:S01]  /*7ba0*/  BSSY B0, `(.L_x_131) ;  /* 0x0000009000007945 */ /* 0x000fe20003800000 */
[----:B------:R-:W-:Y:S11]  /*7bb0*/  ISETP.NE.AND P0, PT, R63, RZ, PT ;  /* 0x000000ff3f00720c */ /* 0x000ff60003f05270 */
[----:B------:R-:W-:Y:S05]  /*7bc0*/  @P1 IMAD R3, R26, 0x1000, R56 ;  /* 0x000010001a031824 */ /* 0x000fea00078e0238 */
[----:B------:R-:W-:Y:S05]  /*7bd0*/  @P1 IADD3 R0, PT, PT, R3, UR43, RZ ;  /* 0x0000002b03001c10 */ /* 0x000fea000fffe0ff */
[----:B------:R-:W-:Y:S01]  /*7be0*/  @P1 IMAD.IADD R0, R65, 0x1, R0 ;  /* 0x0000000141001824 */ /* 0x000fe200078e0200 */
[----:B------:R-:W-:Y:S06]  /*7bf0*/  @P0 BRA `(.L_x_132) ;  /* 0x00000000000c0947 */ /* 0x000fec0003800000 */
[----:B------:R-:W-:Y:S04]  /*7c00*/  SHF.L.U32 R4, R59, 0x1f, RZ ;  /* 0x0000001f3b047819 */ /* 0x000fe800000006ff */
[----:B------:R-:W2:Y:S02]  /*7c10*/  SYNCS.PHASECHK.TRANS64.TRYWAIT P0, [R2+URZ+0x60], R4 ;  /* 0x00006004020075a7 */ /* 0x000ea400080011ff */
[----:B--2---:R-:W-:Y:S05]  /*7c20*/  @!P0 BRA `(.L_x_133) ;  /* 0x0000002000308947 */ /* 0x004fea0003800000 */
.L_x_132:
[----:B------:R-:W-:Y:S05]  /*7c30*/  BSYNC B0 ;  /* 0x0000000000007941 */ /* 0x000fea0003800000 */
.L_x_131:
[----:B------:R-:W-:Y:S02]  /*7c40*/  ISETP.NE.AND P0, PT, R64, RZ, PT ;  /* 0x000000ff4000720c */ /* 0x000fe40003f05270 */
[----:B------:R-:W-:Y:S11]  /*7c50*/  IADD3 R26, PT, PT, R26, 0x1, RZ ;  /* 0x000000011a1a7810 */ /* 0x000ff60007ffe0ff */
[----:B------:R3:W4:Y:S04]  /*7c60*/  @P0 LDS.128 R28, [R3+UR43+0x200] ;  /* 0x0002002b031c0984 */ /* 0x0007280008000c00 */
[----:B------:R3:W1:Y:S02]  /*7c70*/  @P0 LDS.128 R36, [R0+0x200] ;  /* 0x0002000000240984 */ /* 0x0006640000000c00 */
.L_x_130:
[----:B------:R-:W-:Y:S05]  /*7c80*/  BSYNC B1 ;  /* 0x0000000000017941 */ /* 0x000fea0003800000 */
.L_x_129:
[----:B---3--:R-:W-:Y:S05]  /*7c90*/  VIADD R0, R25, 0x20 ;  /* 0x0000002019007836 */ /* 0x008fea0000000000 */
[----:B------:R-:W-:Y:S04]  /*7ca0*/  SHF.R.U32.HI R0, RZ, 0x15, R0 ;  /* 0x00000015ff007819 */ /* 0x000fe80000011600 */
[----:B------:R-:W-:Y:S11]  /*7cb0*/  LOP3.LUT P0, RZ, R0, 0x3, R47, 0x48, !PT ;  /* 0x0000000300ff7812 */ /* 0x000ff6000780482f */
[----:B------:R-:W-:Y:S02]  /*7cc0*/  @!UPT UIADD3 URZ, UPT, UPT, URZ, URZ, URZ ;  /* 0x000000fffffff290 */ /* 0x000fe4000fffe0ff */
[----:B------:R-:W-:Y:S05]  /*7cd0*/  @!P0 BRA `(.L_x_134) ;  /* 0x0000000000408947 */ /* 0x000fea0003800000 */
[----:B------:R-:W3:Y:S01]  /*7ce0*/  LDCU.64 UR8, c[0x4][0x70] ;  /* 0x01000e00ff0877ac */ /* 0x000ee20008000a00 */
[----:B------:R-:W-:Y:S01]  /*7cf0*/  MOV R3, 0x0 ;  /* 0x0000000000037802 */ /* 0x000fe20000000f00 */
[----:B------:R-:W-:Y:S02]  /*7d00*/  HFMA2 R12, -RZ, RZ, 0, 5.9604644775390625e-08 ;  /* 0x00000001ff0c7431 */ /* 0x000fe400000001ff */
[----:B-1----:R-:W-:Y:S02]  /*7d10*/  IMAD.MOV.U32 R8, RZ, RZ, 0x192 ;  /* 0x00000192ff087424 */ /* 0x002fe400078e00ff */
[----:B------:R-:W-:Y:S01]  /*7d20*/  IMAD.MOV.U32 R13, RZ, RZ, RZ ;  /* 0x000000ffff0d7224 */ /* 0x000fe200078e00ff */
[----:B------:R-:W1:Y:S01]  /*7d30*/  LDCU.64 UR6, c[0x4][0x78] ;  /* 0x01000f00ff0677ac */ /* 0x000e620008000a00 */
[----:B--2---:R-:W2:Y:S01]  /*7d40*/  LDC.64 R2, c[0x4][R3] ;  /* 0x0100000003027b82 */ /* 0x004ea20000000a00 */
[----:B------:R-:W5:Y:S01]  /*7d50*/  LDCU.64 UR4, c[0x4][0x10] ;  /* 0x01000200ff0477ac */ /* 0x000f620008000a00 */
[----:B---3--:R-:W-:Y:S01]  /*7d60*/  MOV R5, UR9 ;  /* 0x0000000900057c02 */ /* 0x008fe20008000f00 */
[----:B------:R-:W-:Y:S01]  /*7d70*/  IMAD.U32 R4, RZ, RZ, UR8 ;  /* 0x00000008ff047e24 */ /* 0x000fe2000f8e00ff */
[----:B-1----:R-:W-:Y:S01]  /*7d80*/  MOV R7, UR7 ;  /* 0x0000000700077c02 */ /* 0x002fe20008000f00 */
[----:B------:R-:W-:Y:S01]  /*7d90*/  IMAD.U32 R6, RZ, RZ, UR6 ;  /* 0x00000006ff067e24 */ /* 0x000fe2000f8e00ff */
[----:B-----5:R-:W-:Y:S01]  /*7da0*/  MOV R11, UR5 ;  /* 0x00000005000b7c02 */ /* 0x020fe20008000f00 */
[----:B------:R-:W-:Y:S02]  /*7db0*/  IMAD.U32 R10, RZ, RZ, UR4 ;  /* 0x00000004ff0a7e24 */ /* 0x000fe4000f8e00ff */
[----:B------:R-:W-:Y:S07]  /*7dc0*/  LEPC R20, `(.L_x_134) ;  /* 0x000000001014794e */ /* 0x000fee0000000000 */
[----:B--2-4-:R-:W-:Y:S05]  /*7dd0*/  CALL.ABS.NOINC R2 ;  /* 0x0000000002007343 */ /* 0x014fea0003c00000 */
.L_x_134:
[----:B------:R-:W-:Y:S01]  /*7de0*/  ISETP.NE.AND P6, PT, R61, RZ, PT ;  /* 0x000000ff3d00720c */ /* 0x000fe20003fc5270 */
[----:B------:R-:W-:Y:S05]  /*7df0*/  WARPSYNC.ALL ;  /* 0x0000000000007948 */ /* 0x000fea0003800000 */
[----:B------:R-:W-:Y:S01]  /*7e00*/  R2UR UR4, R25 ;  /* 0x00000000190472ca */ /* 0x000fe200000e0000 */
[----:B----4-:R-:W-:Y:S01]  /*7e10*/  HADD2.F32 R3, -RZ, R28.H0_H0 ;  /* 0x2000001cff037230 */ /* 0x010fe20000004100 */
[----:B------:R-:W-:Y:S01]  /*7e20*/  ISETP.NE.AND P0, PT, R60, RZ, PT ;  /* 0x000000ff3c00720c */ /* 0x000fe20003f05270 */
[----:B------:R-:W-:Y:S01]  /*7e30*/  HADD2.F32 R20, -RZ, R30.H0_H0 ;  /* 0x2000001eff147230 */ /* 0x000fe20000004100 */
[----:B------:R-:W-:Y:S09]  /*7e40*/  BSSY.RECONVERGENT B0, `(.L_x_135) ;  /* 0x0000058000007945 */ /* 0x000ff20003800200 */
[----:B-12---:R-:W1:Y:S02]  /*7e50*/  LDTM.x16 R4, tmem[UR4+0x20] ;  /* 0x00002004000479ee */ /* 0x006e640008240000 */
        /* <DEDUP_REMOVED lines=59> */
[----:B------:R-:W-:Y:S02]  /*8210*/  LEA R3, R26, UR43, 0x3 ;  /* 0x0000002b1a037c11 */ /* 0x000fe4000f8e18ff */
        /* <DEDUP_REMOVED lines=8> */
[----:B------:R-:W-:Y:S01]  /*82a0*/  @P6 SHF.L.U32 R2, R59, 0x1f, RZ ;  /* 0x0000001f3b026819 */ /* 0x000fe200000006ff */
        /* <DEDUP_REMOVED lines=17> */
.L_x_136:
[----:B------:R-:W-:Y:S05]  /*83c0*/  BSYNC.RECONVERGENT B0 ;  /* 0x0000000000007941 */ /* 0x000fea0003800200 */
.L_x_135:
        /* <DEDUP_REMOVED lines=19> */
.L_x_140:
[----:B------:R-:W-:Y:S05]  /*8500*/  BSYNC B0 ;  /* 0x0000000000007941 */ /* 0x000fea0003800000 */
.L_x_139:
[----:B------:R-:W-:Y:S11]  /*8510*/  ISETP.NE.AND P0, PT, R64, RZ, PT ;  /* 0x000000ff4000720c */ /* 0x000ff60003f05270 */
[----:B------:R-:W-:Y:S02]  /*8520*/  @!UPT UIADD3 URZ, UPT, UPT, URZ, URZ, URZ ;  /* 0x000000fffffff290 */ /* 0x000fe4000fffe0ff */
[----:B------:R3:W4:Y:S04]  /*8530*/  @P0 LDS.128 R28, [R26+UR43+0x200] ;  /* 0x0002002b1a1c0984 */ /* 0x0007280008000c00 */
[----:B------:R3:W1:Y:S02]  /*8540*/  @P0 LDS.128 R36, [R65+0x200] ;  /* 0x0002000041240984 */ /* 0x0006640000000c00 */
.L_x_138:
[----:B------:R-:W-:Y:S05]  /*8550*/  BSYNC B1 ;  /* 0x0000000000017941 */ /* 0x000fea0003800000 */
.L_x_137:
[----:B--2---:R-:W-:Y:S05]  /*8560*/  VIADD R0, R25, 0x30 ;  /* 0x0000003019007836 */ /* 0x004fea0000000000 */
[----:B------:R-:W-:Y:S04]  /*8570*/  SHF.R.U32.HI R0, RZ, 0x15, R0 ;  /* 0x00000015ff007819 */ /* 0x000fe80000011600 */
[----:B------:R-:W-:Y:S11]  /*8580*/  LOP3.LUT P0, RZ, R0, 0x3, R47, 0x48, !PT ;  /* 0x0000000300ff7812 */ /* 0x000ff6000780482f */
[----:B------:R-:W-:Y:S02]  /*8590*/  @!UPT UIADD3 URZ, UPT, UPT, URZ, URZ, URZ ;  /* 0x000000fffffff290 */ /* 0x000fe4000fffe0ff */
[----:B------:R-:W-:Y:S05]  /*85a0*/  @!P0 BRA `(.L_x_142) ;  /* 0x0000000000408947 */ /* 0x000fea0003800000 */
[----:B------:R-:W2:Y:S01]  /*85b0*/  LDCU.64 UR8, c[0x4][0x70] ;  /* 0x01000e00ff0877ac */ /* 0x000ea20008000a00 */
[----:B------:R-:W-:Y:S01]  /*85c0*/  MOV R3, 0x0 ;  /* 0x0000000000037802 */ /* 0x000fe20000000f00 */
        /* <DEDUP_REMOVED lines=14> */
.L_x_142:
[----:B------:R-:W-:Y:S01]  /*86b0*/  ISETP.NE.AND P0, PT, R60, RZ, PT ;  /* 0x000000ff3c00720c */ /* 0x000fe20003f05270 */
[----:B------:R-:W-:Y:S05]  /*86c0*/  WARPSYNC.ALL ;  /* 0x0000000000007948 */ /* 0x000fea0003800000 */
[----:B------:R-:W-:Y:S01]  /*86d0*/  R2UR UR4, R25 ;  /* 0x00000000190472ca */ /* 0x000fe200000e0000 */
[--C-:B----4-:R-:W-:Y:S01]  /*86e0*/  HADD2.F32 R20, -RZ, R28.reuse.H0_H0 ;  /* 0x2000001cff147230 */ /* 0x110fe20000004100 */
[----:B------:R-:W-:Y:S01]  /*86f0*/  IADD3 R53, PT, PT, R53, 0xf0, RZ ;  /* 0x000000f035357810 */ /* 0x000fe20007ffe0ff */
[----:B------:R-:W-:Y:S01]  /*8700*/  HADD2.F32 R21, -RZ, R28.H1_H1 ;  /* 0x3000001cff157230 */ /* 0x000fe20000004100 */
[----:B------:R-:W-:Y:S01]  /*8710*/  BSSY.RECONVERGENT B0, `(.L_x_143) ;  /* 0x0000054000007945 */ /* 0x000fe20003800200 */
[--C-:B------:R-:W-:Y:S01]  /*8720*/  HADD2.F32 R25, -RZ, R29.reuse.H0_H0 ;  /* 0x2000001dff197230 */ /* 0x100fe20000004100 */
[----:B------:R-:W-:Y:S01]  /*8730*/  LOP3.LUT R53, R53, 0xfefffff8, RZ, 0xc0, !PT ;  /* 0xfefffff835357812 */ /* 0x000fe200078ec0ff */
[----:B---3--:R-:W-:Y:S02]  /*8740*/  HADD2.F32 R26, -RZ, R29.H1_H1 ;  /* 0x3000001dff1a7230 */ /* 0x008fe40000004100 */
[--C-:B------:R-:W-:Y:S02]  /*8750*/  HADD2.F32 R28, -RZ, R30.reuse.H0_H0 ;  /* 0x2000001eff1c7230 */ /* 0x100fe40000004100 */
[----:B------:R-:W-:Y:S02]  /*8760*/  HADD2.F32 R29, -RZ, R30.H1_H1 ;  /* 0x3000001eff1d7230 */ /* 0x000fe40000004100 */
[----:B-1----:R-:W1:Y:S01]  /*8770*/  LDTM.x16 R4, tmem[UR4+0x30] ;  /* 0x00003004000479ee */ /* 0x002e620008240000 */
[----:B------:R-:W-:Y:S01]  /*8780*/  NOP ;  /* 0x0000000000007918 */ /* 0x000fe20000000000 */
[----:B-1----:R1:W-:Y:S01]  /*8790*/  SYNCS.ARRIVE.TRANS64.RED.A1T0 RZ, [R53+URZ], RZ ;  /* 0x000000ff35ff79a7 */ /* 0x0023e200081004ff */
[--C-:B------:R-:W-:Y:S02]  /*87a0*/  HADD2.F32 R30, -RZ, R31.reuse.H0_H0 ;  /* 0x2000001fff1e7230 */ /* 0x100fe40000004100 */
[----:B------:R-:W-:Y:S02]  /*87b0*/  HADD2.F32 R31, -RZ, R31.H1_H1 ;  /* 0x3000001fff1f7230 */ /* 0x000fe40000004100 */
        /* <DEDUP_REMOVED lines=8> */
[C---:B------:R-:W-:Y:S01]  /*8840*/  FMUL R4, R24.reuse, R4 ;  /* 0x0000000418047220 */ /* 0x040fe20000400000 */
[C---:B------:R-:W-:Y:S01]  /*8850*/  FMUL R5, R24.reuse, R5 ;  /* 0x0000000518057220 */ /* 0x040fe20000400000 */
[C---:B------:R-:W-:Y:S01]  /*8860*/  FMUL R6, R24.reuse, R6 ;  /* 0x0000000618067220 */ /* 0x040fe20000400000 */
[C---:B------:R-:W-:Y:S01]  /*8870*/  FMUL R7, R24.reuse, R7 ;  /* 0x0000000718077220 */ /* 0x040fe20000400000 */
[C---:B------:R-:W-:Y:S01]  /*8880*/  FFMA R4, R27.reuse, R20, R4 ;  /* 0x000000141b047223 */ /* 0x040fe20000000004 */
        /* <DEDUP_REMOVED lines=15> */
[C---:B------:R-:W-:Y:S01]  /*8980*/  FMUL R12, R24.reuse, R16 ;  /* 0x00000010180c7220 */ /* 0x040fe20000400000 */
[C---:B------:R-:W-:Y:S01]  /*8990*/  FFMA R0, R27.reuse, R32, R0 ;  /* 0x000000201b007223 */ /* 0x040fe20000000000 */
[C---:B------:R-:W-:Y:S01]  /*89a0*/  FMUL R13, R24.reuse, R17 ;  /* 0x00000011180d7220 */ /* 0x040fe20000400000 */
[----:B------:R-:W-:Y:S01]  /*89b0*/  FFMA R2, R27, R33, R2 ;  /* 0x000000211b027223 */ /* 0x000fe20000000002 */
[----:B------:R-:W-:Y:S01]  /*89c0*/  F2FP.F16.F32.PACK_AB R4, R5, R4 ;  /* 0x000000040504723e */ /* 0x000fe200000000ff */
[C---:B------:R-:W-:Y:S01]  /*89d0*/  FMUL R14, R24.reuse, R18 ;  /* 0x00000012180e7220 */ /* 0x040fe20000400000 */
[----:B------:R-:W-:Y:S01]  /*89e0*/  FFMA R3, R27, R34, R3 ;  /* 0x000000221b037223 */ /* 0x000fe20000000003 */
[----:B------:R-:W-:Y:S01]  /*89f0*/  F2FP.F16.F32.PACK_AB R5, R7, R6 ;  /* 0x000000060705723e */ /* 0x000fe200000000ff */
[----:B------:R-:W-:Y:S01]  /*8a00*/  FFMA R15, R27, R35, R15 ;  /* 0x000000231b0f7223 */ /* 0x000fe2000000000f */
[----:B------:R-:W-:Y:S01]  /*8a10*/  FMUL R19, R24, R19 ;  /* 0x0000001318137220 */ /* 0x000fe20000400000 */
[----:B------:R-:W-:Y:S01]  /*8a20*/  F2FP.F16.F32.PACK_AB R6, R9, R8 ;  /* 0x000000080906723e */ /* 0x000fe200000000ff */
[----:B------:R-:W-:Y:S01]  /*8a30*/  FFMA R12, R27, R36, R12 ;  /* 0x000000241b0c7223 */ /* 0x000fe2000000000c */
[----:B------:R-:W-:Y:S01]  /*8a40*/  F2FP.F16.F32.PACK_AB R7, R11, R10 ;  /* 0x0000000a0b07723e */ /* 0x000fe200000000ff */
[C---:B------:R-:W-:Y:S01]  /*8a50*/  FFMA R13, R27.reuse, R37, R13 ;  /* 0x000000251b0d7223 */ /* 0x040fe2000000000d */
[C---:B------:R-:W-:Y:S01]  /*8a60*/  FFMA R14, R27.reuse, R38, R14 ;  /* 0x000000261b0e7223 */ /* 0x040fe2000000000e */
[----:B------:R-:W-:Y:S01]  /*8a70*/  FFMA R19, R27, R39, R19 ;  /* 0x000000271b137223 */ /* 0x000fe20000000013 */
[----:B------:R-:W-:Y:S01]  /*8a80*/  F2FP.F16.F32.PACK_AB R16, R2, R0 ;  /* 0x000000000210723e */ /* 0x000fe200000000ff */
[----:B------:R1:W-:Y:S01]  /*8a90*/  STS.128 [R56+UR43+0x3200], R4 ;  /* 0x0032000438007988 */ /* 0x0003e20008000c2b */
        /* <DEDUP_REMOVED lines=27> */
.L_x_144:
[----:B------:R-:W-:Y:S05]  /*8c50*/  BSYNC.RECONVERGENT B0 ;  /* 0x0000000000007941 */ /* 0x000fea0003800200 */
.L_x_143:
[----:B------:R-:W-:Y:S01]  /*8c60*/  BAR.SYNC.DEFER_BLOCKING 0x1, 0x80 ;  /* 0x0042000000007b1d */ /* 0x000fe20000010000 */
[----:B------:R-:W-:Y:S01]  /*8c70*/  UISETP.NE.AND UP0, UPT, UR52, -0x4, UPT ;  /* 0xfffffffc3400788c */ /* 0x000fe2000bf05270 */
[----:B------:R-:W-:Y:S08]  /*8c80*/  IADD3 R22, PT, PT, R22, 0x1, RZ ;  /* 0x0000000116167810 */ /* 0x000ff00007ffe0ff */
[----:B------:R-:W-:Y:S05]  /*8c90*/  BRA.U !UP0, `(.L_x_145) ;  /* 0x0000000108287547 */ /* 0x000fea000b800000 */
[----:B------:R-:W-:Y:S01]  /*8ca0*/  ISETP.NE.AND P0, PT, R61, RZ, PT ;  /* 0x000000ff3d00720c */ /* 0x000fe20003f05270 */
[----:B------:R-:W-:Y:S01]  /*8cb0*/  IMAD.U32 R2, RZ, RZ, UR46 ;  /* 0x0000002eff027e24 */ /* 0x000fe2000f8e00ff */
[----:B------:R-:W-:Y:S01]  /*8cc0*/  UIADD3 UR4, UPT, UPT, UR46, 0x1, URZ ;  /* 0x000000012e047890 */ /* 0x000fe2000fffe0ff */
[----:B------:R-:W-:Y:S03]  /*8cd0*/  IMAD.U32 R0, RZ, RZ, UR47 ;  /* 0x0000002fff007e24 */ /* 0x000fe6000f8e00ff */
[----:B------:R-:W-:Y:S04]  /*8ce0*/  UISETP.NE.AND UP0, UPT, UR4, 0x4, UPT ;  /* 0x000000040400788c */ /* 0x000fe8000bf05270 */
[----:B------:R-:W-:Y:S03]  /*8cf0*/  USEL UR46, UR4, URZ, UP0 ;  /* 0x000000ff042e7287 */ /* 0x000fe60008000000 */
[----:B------:R-:W-:Y:S05]  /*8d00*/  @P0 LEA R2, R2, UR43, 0x3 ;  /* 0x0000002b02020c11 */ /* 0x000fea000f8e18ff */
[----:B------:R-:W-:Y:S05]  /*8d10*/  @P0 VIADD R2, R2, 0x80 ;  /* 0x0000008002020836 */ /* 0x000fea0000000000 */
[----:B------:R-:W-:Y:S04]  /*8d20*/  @P0 PRMT R0, R0, 0x654, R2 ;  /* 0x0000065400000816 */ /* 0x000fe80000000002 */
[----:B------:R2:W-:Y:S03]  /*8d30*/  @P0 SYNCS.ARRIVE.TRANS64.RED.A1T0 RZ, [R0+URZ], RZ ;  /* 0x000000ff00ff09a7 */ /* 0x0005e600081004ff */
.L_x_145:
[----:B------:R-:W-:Y:S01]  /*8d40*/  R2UR UR4, R50 ;  /* 0x00000000320472ca */ /* 0x000fe200000e0000 */
[----:B------:R-:W-:Y:S01]  /*8d50*/  UISETP.NE.AND UP0, UPT, UR62, URZ, UPT ;  /* 0x000000ff3e00728c */ /* 0x000fe2000bf05270 */
[----:B------:R-:W-:Y:S01]  /*8d60*/  ISETP.NE.AND P0, PT, R55, 0x2, PT ;  /* 0x000000023700780c */ /* 0x000fe20003f05270 */
[----:B------:R-:W-:Y:S01]  /*8d70*/  UIADD3 UR31, UPT, UPT, UR38, UR63, URZ ;  /* 0x0000003f261f7290 */ /* 0x000fe2000fffe0ff */
[----:B------:R-:W-:Y:S01]  /*8d80*/  ISETP.NE.AND P1, PT, R22, 0x4, PT ;  /* 0x000000041600780c */ /* 0x000fe20003f25270 */
[----:B------:R-:W-:Y:S01]  /*8d90*/  UIADD3 UR52, UPT, UPT, UR52, 0x4, URZ ;  /* 0x0000000434347890 */ /* 0x000fe2000fffe0ff */
[----:B------:R-:W-:Y:S01]  /*8da0*/  SEL R2, RZ, 0x1, P0 ;  /* 0x00000001ff027807 */ /* 0x000fe20000000000 */
[----:B------:R-:W-:Y:S01]  /*8db0*/  UMOV UR36, UR61 ;  /* 0x0000003d00247c82 */ /* 0x000fe20008000000 */
[----:B--2---:R-:W-:Y:S02]  /*8dc0*/  SEL R0, RZ, 0x1, P1 ;  /* 0x00000001ff007807 */ /* 0x004fe40000800000 */
[----:B------:R-:W-:Y:S02]  /*8dd0*/  LOP3.LUT R57, R57, R2, RZ, 0x3c, !PT ;  /* 0x0000000239397212 */ /* 0x000fe400078e3cff */
[----:B------:R-:W-:Y:S01]  /*8de0*/  LOP3.LUT R58, R58, R0, RZ, 0x3c, !PT ;  /* 0x000000003a3a7212 */ /* 0x000fe200078e3cff */
[----:B------:R-:W-:Y:S01]  /*8df0*/  UIADD3 UR30, UPT, UPT, UR37, UR4, URZ ;  /* 0x00000004251e7290 */ /* 0x000fe2000fffe0ff */
[----:B------:R-:W-:Y:S02]  /*8e00*/  SEL R55, R55, RZ, P0 ;  /* 0x000000ff37377207 */ /* 0x000fe40000000000 */
[----:B------:R-:W-:Y:S01]  /*8e10*/  SEL R22, R22, RZ, P1 ;  /* 0x000000ff16167207 */ /* 0x000fe20000800000 */
[----:B------:R-:W-:Y:S08]  /*8e20*/  BRA.U UP0, `(.L_x_146) ;  /* 0xffffffcd005c7547 */ /* 0x000ff0000b83ffff */
[----:B------:R-:W-:-:S13]  /*8e30*/  R2UR UR4, R51 ;  /* 0x00000000330472ca */ /* 0x000fda00000e0000 */
[----:B------:R-:W-:-:S09]  /*8e40*/  UISETP.NE.AND UP0, UPT, UR4, URZ, UPT ;  /* 0x000000ff0400728c */ /* 0x000fd2000bf05270 */
[----:B------:R-:W-:Y:S05]  /*8e50*/  BRA.U !UP0, `(.L_x_147) ;  /* 0x0000000108487547 */ /* 0x000fea000b800000 */
[----:B------:R-:W2:Y:S02]  /*8e60*/  LDCU.64 UR4, c[0x0][0x890] ;  /* 0x00011200ff0477ac */ /* 0x000ea40008000a00 */
[----:B--2---:R-:W-:-:S04]  /*8e70*/  UISETP.NE.U32.AND UP0, UPT, UR4, URZ, UPT ;  /* 0x000000ff0400728c */ /* 0x004fc8000bf05070 */
[----:B------:R-:W-:-:S09]  /*8e80*/  UISETP.NE.AND.EX UP0, UPT, UR5, URZ, UPT, UP0 ;  /* 0x000000ff0500728c */ /* 0x000fd2000bf05300 */
[----:B------:R-:W-:Y:S05]  /*8e90*/  BRA.U UP0, `(.L_x_148) ;  /* 0x00000001000c7547 */ /* 0x000fea000b800000 */
[----:B------:R-:W-:-:S13]  /*8ea0*/  FSETP.NEU.AND P0, PT, R27, RZ, PT ;  /* 0x000000ff1b00720b */ /* 0x000fda0003f0d000 */
[----:B------:R-:W-:Y:S05]  /*8eb0*/  @!P0 EXIT ;  /* 0x000000000000894d */ /* 0x000fea0003800000 */
[----:B------:R-:W-:Y:S05]  /*8ec0*/  BRA `(.L_x_147) ;  /* 0x00000000002c7947 */ /* 0x000fea0003800000 */
.L_x_148:
[----:B------:R-:W-:Y:S01]  /*8ed0*/  ISETP.NE.AND P0, PT, R54, RZ, PT ;  /* 0x000000ff3600720c */ /* 0x000fe20003f05270 */
[----:B------:R-:W-:-:S12]  /*8ee0*/  BSSY.RECONVERGENT B0, `(.L_x_147) ;  /* 0x0000009000007945 */ /* 0x000fd80003800200 */
[----:B------:R-:W-:Y:S05]  /*8ef0*/  @P0 BRA `(.L_x_149) ;  /* 0x0000000000140947 */ /* 0x000fea0003800000 */
[----:B------:R-:W2:Y:S02]  /*8f00*/  LDCU.64 UR4, c[0x0][0x888] ;  /* 0x00011100ff0477ac */ /* 0x000ea40008000a00 */
[----:B--2---:R-:W-:-:S04]  /*8f10*/  ISETP.NE.U32.AND P0, PT, RZ, UR4, PT ;  /* 0x00000004ff007c0c */ /* 0x004fc8000bf05070 */
[----:B------:R-:W-:-:S13]  /*8f20*/  ISETP.NE.AND.EX P0, PT, RZ, UR5, PT, P0 ;  /* 0x00000005ff007c0c */ /* 0x000fda000bf05300 */
[----:B------:R-:W-:Y:S05]  /*8f30*/  @!P0 EXIT ;  /* 0x000000000000894d */ /* 0x000fea0003800000 */
[----:B------:R-:W-:Y:S05]  /*8f40*/  BRA `(.L_x_150) ;  /* 0x0000000000087947 */ /* 0x000fea0003800000 */
.L_x_149:
[----:B------:R-:W-:-:S13]  /*8f50*/  FSETP.NEU.AND P0, PT, R27, RZ, PT ;  /* 0x000000ff1b00720b */ /* 0x000fda0003f0d000 */
[----:B------:R-:W-:Y:S05]  /*8f60*/  @!P0 EXIT ;  /* 0x000000000000894d */ /* 0x000fea0003800000 */
.L_x_150:
[----:B------:R-:W-:Y:S05]  /*8f70*/  BSYNC.RECONVERGENT B0 ;  /* 0x0000000000007941 */ /* 0x000fea0003800200 */
.L_x_147:
[----:B------:R-:W-:Y:S01]  /*8f80*/  ULEA UR4, UR46, UR43, 0x3 ;  /* 0x0000002b2e047291 */ /* 0x000fe2000f8e18ff */
[----:B------:R-:W-:-:S04]  /*8f90*/  DEPBAR.LE SB0, 0x0 ;  /* 0x000080000000791a */ /* 0x000fc80000000000 */
[----:B------:R-:W-:-:S04]  /*8fa0*/  UIADD3 UR4, UPT, UPT, UR4, 0x80, URZ ;  /* 0x0000008004047890 */ /* 0x000fc8000fffe0ff */
[----:B------:R-:W-:-:S09]  /*8fb0*/  UPRMT UR4, UR47, 0x654, UR4 ;  /* 0x000006542f047896 */ /* 0x000fd20008000004 */
[----:B------:R-:W-:Y:S01]  /*8fc0*/  SYNCS.ARRIVE.TRANS64.RED.A1T0 RZ, [UR4], RZ ;  /* 0x000000ffffff79a7 */ /* 0x000fe20008100404 */
[----:B------:R-:W-:Y:S05]  /*8fd0*/  EXIT ;  /* 0x000000000000794d */ /* 0x000fea0003800000 */
.L_x_24:
[----:B--2---:R2:W3:Y:S02]  /*8fe0*/  SYNCS.PHASECHK.TRANS64.TRYWAIT P0, [R0+URZ+0x120], R2 ;  /* 0x00012002000075a7 */ /* 0x0044e400080011ff */
[----:B---3--:R-:W-:Y:S05]  /*8ff0*/  @!P0 NANOSLEEP.SYNCS 0x989680 ;  /* 0x009896800000895d */ /* 0x008fea0003900000 */
[----:B------:R-:W3:Y:S02]  /*9000*/  @!P0 SYNCS.PHASECHK.TRANS64 P0, [R0+URZ+0x120], R2 ;  /* 0x00012002000085a7 */ /* 0x000ee400080010ff */
[----:B---3--:R-:W-:Y:S05]  /*9010*/  @!P0 BRA `(.L_x_24) ;  /* 0xfffffffc00f08947 */ /* 0x008fea000383ffff */
[----:B------:R-:W-:Y:S05]  /*9020*/  BRA `(.L_x_151) ;  /* 0xffffff8800807947 */ /* 0x000fea000383ffff */
.L_x_27:
[----:B-1----:R-:W-:-:S07]  /*9030*/  MOV R0, UR33 ;  /* 0x0000002100007c02 */ /* 0x002fce0008000f00 */
.L_x_152:
[----:B-1----:R1:W2:Y:S02]  /*9040*/  SYNCS.PHASECHK.TRANS64.TRYWAIT P0, [R0+URZ+0x30], R3 ;  /* 0x00003003000075a7 */ /* 0x0022a400080011ff */
[----:B--2---:R-:W-:Y:S05]  /*9050*/  @!P0 NANOSLEEP.SYNCS 0x989680 ;  /* 0x009896800000895d */ /* 0x004fea0003900000 */
[----:B------:R-:W2:Y:S02]  /*9060*/  @!P0 SYNCS.PHASECHK.TRANS64 P0, [R0+URZ+0x30], R3 ;  /* 0x00003003000085a7 */ /* 0x000ea400080010ff */
[----:B--2---:R-:W-:Y:S05]  /*9070*/  @!P0 BRA `(.L_x_152) ;  /* 0xfffffffc00f08947 */ /* 0x004fea000383ffff */
[----:B------:R-:W-:Y:S05]  /*9080*/  BRA `(.L_x_26) ;  /* 0xffffff8800d47947 */ /* 0x000fea000383ffff */
.L_x_34:
[----:B-1----:R-:W-:-:S07]  /*9090*/  MOV R0, UR17 ;  /* 0x0000001100007c02 */ /* 0x002fce0008000f00 */
.L_x_153:
[----:B-1----:R1:W2:Y:S02]  /*90a0*/  SYNCS.PHASECHK.TRANS64.TRYWAIT P0, [R0+URZ+0x30], R3 ;  /* 0x00003003000075a7 */ /* 0x0022a400080011ff */
[----:B--2---:R-:W-:Y:S05]  /*90b0*/  @!P0 NANOSLEEP.SYNCS 0x989680 ;  /* 0x009896800000895d */ /* 0x004fea0003900000 */
[----:B------:R-:W2:Y:S02]  /*90c0*/  @!P0 SYNCS.PHASECHK.TRANS64 P0, [R0+URZ+0x30], R3 ;  /* 0x00003003000085a7 */ /* 0x000ea400080010ff */
[----:B--2---:R-:W-:Y:S05]  /*90d0*/  @!P0 BRA `(.L_x_153) ;  /* 0xfffffffc00f08947 */ /* 0x004fea000383ffff */
[----:B------:R-:W-:Y:S05]  /*90e0*/  BRA `(.L_x_33) ;  /* 0xffffff8c00987947 */ /* 0x000fea000383ffff */
.L_x_39:
[----:B-1----:R1:W2:Y:S02]  /*90f0*/  SYNCS.PHASECHK.TRANS64.TRYWAIT P0, [R3+URZ+0xb0], R0 ;  /* 0x0000b000030075a7 */ /* 0x0022a400080011ff */
[----:B--2---:R-:W-:Y:S05]  /*9100*/  @!P0 NANOSLEEP.SYNCS 0x989680 ;  /* 0x009896800000895d */ /* 0x004fea0003900000 */
[----:B------:R-:W2:Y:S02]  /*9110*/  @!P0 SYNCS.PHASECHK.TRANS64 P0, [R3+URZ+0xb0], R0 ;  /* 0x0000b000030085a7 */ /* 0x000ea400080010ff */
[----:B--2---:R-:W-:Y:S05]  /*9120*/  @!P0 BRA `(.L_x_39) ;  /* 0xfffffffc00f08947 */ /* 0x004fea000383ffff */
[----:B------:R-:W-:Y:S05]  /*9130*/  BRA `(.L_x_154) ;  /* 0xffffff9000447947 */ /* 0x000fea000383ffff */
.L_x_43:
[----:B------:R-:W-:-:S07]  /*9140*/  MOV R0, UR4 ;  /* 0x0000000400007c02 */ /* 0x000fce0008000f00 */
.L_x_155:
[----:B-1----:R1:W2:Y:S02]  /*9150*/  SYNCS.PHASECHK.TRANS64.TRYWAIT P0, [R0+URZ], R2 ;  /* 0x00000002000075a7 */ /* 0x0022a400080011ff */
[----:B--2---:R-:W-:Y:S05]  /*9160*/  @!P0 NANOSLEEP.SYNCS 0x989680 ;  /* 0x009896800000895d */ /* 0x004fea0003900000 */
[----:B------:R-:W2:Y:S02]  /*9170*/  @!P0 SYNCS.PHASECHK.TRANS64 P0, [R0+URZ], R2 ;  /* 0x00000002000085a7 */ /* 0x000ea400080010ff */
[----:B--2---:R-:W-:Y:S05]  /*9180*/  @!P0 BRA `(.L_x_155) ;  /* 0xfffffffc00f08947 */ /* 0x004fea000383ffff */
[----:B------:R-:W-:Y:S05]  /*9190*/  BRA `(.L_x_156) ;  /* 0xffffff9400ec7947 */ /* 0x000fea000383ffff */
.L_x_44:
[----:B------:R-:W-:-:S07]  /*91a0*/  MOV R0, UR5 ;  /* 0x0000000500007c02 */ /* 0x000fce0008000f00 */
.L_x_157:
[----:B-1----:R1:W2:Y:S02]  /*91b0*/  SYNCS.PHASECHK.TRANS64.TRYWAIT P0, [R0+URZ], R3 ;  /* 0x00000003000075a7 */ /* 0x0022a400080011ff */
[----:B--2---:R-:W-:Y:S05]  /*91c0*/  @!P0 NANOSLEEP.SYNCS 0x989680 ;  /* 0x009896800000895d */ /* 0x004fea0003900000 */
[----:B------:R-:W2:Y:S02]  /*91d0*/  @!P0 SYNCS.PHASECHK.TRANS64 P0, [R0+URZ], R3 ;  /* 0x00000003000085a7 */ /* 0x000ea400080010ff */
[----:B--2---:R-:W-:Y:S05]  /*91e0*/  @!P0 BRA `(.L_x_157) ;  /* 0xfffffffc00f08947 */ /* 0x004fea000383ffff */
[----:B------:R-:W-:Y:S05]  /*91f0*/  BRA `(.L_x_158) ;  /* 0xffffff9400f87947 */ /* 0x000fea000383ffff */
.L_x_45:
[----:B------:R-:W-:-:S07]  /*9200*/  MOV R0, UR5 ;  /* 0x0000000500007c02 */ /* 0x000fce0008000f00 */
.L_x_159:
[----:B-1----:R1:W2:Y:S02]  /*9210*/  SYNCS.PHASECHK.TRANS64.TRYWAIT P0, [R0+URZ], R3 ;  /* 0x00000003000075a7 */ /* 0x0022a400080011ff */
[----:B--2---:R-:W-:Y:S05]  /*9220*/  @!P0 NANOSLEEP.SYNCS 0x989680 ;  /* 0x009896800000895d */ /* 0x004fea0003900000 */
[----:B------:R-:W2:Y:S02]  /*9230*/  @!P0 SYNCS.PHASECHK.TRANS64 P0, [R0+URZ], R3 ;  /* 0x00000003000085a7 */ /* 0x000ea400080010ff */
[----:B--2---:R-:W-:Y:S05]  /*9240*/  @!P0 BRA `(.L_x_159) ;  /* 0xfffffffc00f08947 */ /* 0x004fea000383ffff */
[----:B------:R-:W-:Y:S05]  /*9250*/  BRA `(.L_x_160) ;  /* 0xffffff9800047947 */ /* 0x000fea000383ffff */
.L_x_46:
[----:B------:R-:W-:-:S07]  /*9260*/  MOV R0, UR5 ;  /* 0x0000000500007c02 */ /* 0x000fce0008000f00 */
.L_x_161:
[----:B-1----:R1:W2:Y:S02]  /*9270*/  SYNCS.PHASECHK.TRANS64.TRYWAIT P0, [R0+URZ], R3 ;  /* 0x00000003000075a7 */ /* 0x0022a400080011ff */
[----:B--2---:R-:W-:Y:S05]  /*9280*/  @!P0 NANOSLEEP.SYNCS 0x989680 ;  /* 0x009896800000895d */ /* 0x004fea0003900000 */
[----:B------:R-:W2:Y:S02]  /*9290*/  @!P0 SYNCS.PHASECHK.TRANS64 P0, [R0+URZ], R3 ;  /* 0x00000003000085a7 */ /* 0x000ea400080010ff */
[----:B--2---:R-:W-:Y:S05]  /*92a0*/  @!P0 BRA `(.L_x_161) ;  /* 0xfffffffc00f08947 */ /* 0x004fea000383ffff */
[----:B------:R-:W-:Y:S05]  /*92b0*/  BRA `(.L_x_162) ;  /* 0xffffff9800107947 */ /* 0x000fea000383ffff */
.L_x_47:
[----:B------:R-:W-:-:S07]  /*92c0*/  MOV R0, UR5 ;  /* 0x0000000500007c02 */ /* 0x000fce0008000f00 */
.L_x_163:
[----:B-1----:R1:W2:Y:S02]  /*92d0*/  SYNCS.PHASECHK.TRANS64.TRYWAIT P0, [R0+URZ], R3 ;  /* 0x00000003000075a7 */ /* 0x0022a400080011ff */
[----:B--2---:R-:W-:Y:S05]  /*92e0*/  @!P0 NANOSLEEP.SYNCS 0x989680 ;  /* 0x009896800000895d */ /* 0x004fea0003900000 */
[----:B------:R-:W2:Y:S02]  /*92f0*/  @!P0 SYNCS.PHASECHK.TRANS64 P0, [R0+URZ], R3 ;  /* 0x00000003000085a7 */ /* 0x000ea400080010ff */
[----:B--2---:R-:W-:Y:S05]  /*9300*/  @!P0 BRA `(.L_x_163) ;  /* 0xfffffffc00f08947 */ /* 0x004fea000383ffff */
[----:B------:R-:W-:Y:S05]  /*9310*/  BRA `(.L_x_164) ;  /* 0xffffff98001c7947 */ /* 0x000fea000383ffff */
.L_x_50:
[----:B--2---:R2:W3:Y:S02]  /*9320*/  SYNCS.PHASECHK.TRANS64.TRYWAIT P0, [R2+URZ+0x110], R4 ;  /* 0x00011004020075a7 */ /* 0x0044e400080011ff */
[----:B---3--:R-:W-:Y:S05]  /*9330*/  @!P0 NANOSLEEP.SYNCS 0x989680 ;  /* 0x009896800000895d */ /* 0x008fea0003900000 */
[----:B------:R-:W3:Y:S02]  /*9340*/  @!P0 SYNCS.PHASECHK.TRANS64 P0, [R2+URZ+0x110], R4 ;  /* 0x00011004020085a7 */ /* 0x000ee400080010ff */
[----:B---3--:R-:W-:Y:S05]  /*9350*/  @!P0 BRA `(.L_x_50) ;  /* 0xfffffffc00f08947 */ /* 0x008fea000383ffff */
[----:B------:R-:W-:Y:S05]  /*9360*/  BRA `(.L_x_165) ;  /* 0xffffff9800787947 */ /* 0x000fea000383ffff */
.L_x_51:
[----:B------:R-:W-:-:S07]  /*9370*/  MOV R2, UR4 ;  /* 0x0000000400027c02 */ /* 0x000fce0008000f00 */
.L_x_166:
[----:B--2---:R2:W3:Y:S02]  /*9380*/  SYNCS.PHASECHK.TRANS64.TRYWAIT P0, [R2+URZ+0xc0], R5 ;  /* 0x0000c005020075a7 */ /* 0x0044e400080011ff */
[----:B---3--:R-:W-:Y:S05]  /*9390*/  @!P0 NANOSLEEP.SYNCS 0x989680 ;  /* 0x009896800000895d */ /* 0x008fea0003900000 */
[----:B------:R-:W3:Y:S02]  /*93a0*/  @!P0 SYNCS.PHASECHK.TRANS64 P0, [R2+URZ+0xc0], R5 ;  /* 0x0000c005020085a7 */ /* 0x000ee400080010ff */
[----:B---3--:R-:W-:Y:S05]  /*93b0*/  @!P0 BRA `(.L_x_166) ;  /* 0xfffffffc00f08947 */ /* 0x008fea000383ffff */
[----:B------:R-:W-:Y:S05]  /*93c0*/  BRA `(.L_x_167) ;  /* 0xffffff9800887947 */ /* 0x000fea000383ffff */
.L_x_52:
[----:B--2---:R2:W3:Y:S02]  /*93d0*/  SYNCS.PHASECHK.TRANS64.TRYWAIT P1, [R2+URZ+0xb0], R4 ;  /* 0x0000b004020075a7 */ /* 0x0044e400080211ff */
[----:B---3--:R-:W-:Y:S05]  /*93e0*/  @!P1 NANOSLEEP.SYNCS 0x989680 ;  /* 0x009896800000995d */ /* 0x008fea0003900000 */
[----:B------:R-:W3:Y:S02]  /*93f0*/  @!P1 SYNCS.PHASECHK.TRANS64 P1, [R2+URZ+0xb0], R4 ;  /* 0x0000b004020095a7 */ /* 0x000ee400080210ff */
[----:B---3--:R-:W-:Y:S05]  /*9400*/  @!P1 BRA `(.L_x_52) ;  /* 0xfffffffc00f09947 */ /* 0x008fea000383ffff */
[----:B------:R-:W-:Y:S05]  /*9410*/  BRA `(.L_x_168) ;  /* 0xffffff9800b87947 */ /* 0x000fea000383ffff */
.L_x_55:
[----:B------:R-:W-:-:S07]  /*9420*/  MOV R0, UR4 ;  /* 0x0000000400007c02 */ /* 0x000fce0008000f00 */
.L_x_169:
[----:B--2---:R2:W3:Y:S02]  /*9430*/  SYNCS.PHASECHK.TRANS64.TRYWAIT P0, [R0+URZ+0xc0], R2 ;  /* 0x0000c002000075a7 */ /* 0x0044e400080011ff */
[----:B---3--:R-:W-:Y:S05]  /*9440*/  @!P0 NANOSLEEP.SYNCS 0x989680 ;  /* 0x009896800000895d */ /* 0x008fea0003900000 */
[----:B------:R-:W3:Y:S02]  /*9450*/  @!P0 SYNCS.PHASECHK.TRANS64 P0, [R0+URZ+0xc0], R2 ;  /* 0x0000c002000085a7 */ /* 0x000ee400080010ff */
[----:B---3--:R-:W-:Y:S05]  /*9460*/  @!P0 BRA `(.L_x_169) ;  /* 0xfffffffc00f08947 */ /* 0x008fea000383ffff */
[----:B------:R-:W-:Y:S05]  /*9470*/  BRA `(.L_x_54) ;  /* 0xffffff9c000c7947 */ /* 0x000fea000383ffff */
.L_x_64:
[----:B--2---:R-:W-:-:S04]  /*9480*/  MOV R5, UR5 ;  /* 0x0000000500057c02 */ /* 0x004fc80008000f00 */
[----:B------:R2:W3:Y:S03]  /*9490*/  SYNCS.PHASECHK.TRANS64.TRYWAIT P0, [R5+URZ+0x8], R6 ;  /* 0x00000806050075a7 */ /* 0x0004e600080011ff */
[----:B---3--:R-:W-:Y:S05]  /*94a0*/  @!P0 NANOSLEEP.SYNCS 0x989680 ;  /* 0x009896800000895d */ /* 0x008fea0003900000 */
[----:B------:R-:W3:Y:S02]  /*94b0*/  @!P0 SYNCS.PHASECHK.TRANS64 P0, [R5+URZ+0x8], R6 ;  /* 0x00000806050085a7 */ /* 0x000ee400080010ff */
[----:B---3--:R-:W-:Y:S05]  /*94c0*/  @!P0 BRA `(.L_x_64) ;  /* 0xfffffffc00ec8947 */ /* 0x008fea000383ffff */
[----:B------:R-:W-:Y:S05]  /*94d0*/  BRA `(.L_x_63) ;  /* 0xffffff9c00c07947 */ /* 0x000fea000383ffff */
.L_x_66:
[----:B------:R-:W-:Y:S01]  /*94e0*/  BSSY B0, `(.L_x_170) ;  /* 0x0000006000007945 */ /* 0x000fe20003800000 */
[----:B------:R-:W-:-:S07]  /*94f0*/  MOV R15, 0xffffffff ;  /* 0xffffffff000f7802 */ /* 0x000fce0000000f00 */
[----:B-12--5:R-:W-:Y:S05]  /*9500*/  WARPSYNC.COLLECTIVE R15, `(.L_x_171) ;  /* 0x000000000f0c7348 */ /* 0x026fea0003c00000 */
[----:B------:R-:W-:Y:S02]  /*9510*/  ELECT P6, UR79, PT ;  /* 0x00000000004f782f */ /* 0x000fe400038c0000 */
[----:B------:R-:W-:Y:S01]  /*9520*/  MOV R14, UR79 ;  /* 0x0000004f000e7c02 */ /* 0x000fe20008000f00 */
[----:B-12--5:R-:W-:Y:S10]  /*9530*/  ENDCOLLECTIVE ;  /* 0x000000000000791b */ /* 0x026ff40003800000 */
.L_x_171:
[----:B------:R-:W-:Y:S05]  /*9540*/  BSYNC B0 ;  /* 0x0000000000007941 */ /* 0x000fea0003800000 */
.L_x_170:
[----:B------:R-:W-:Y:S05]  /*9550*/  BRA `(.L_x_172) ;  /* 0xffffff9c00f07947 */ /* 0x000fea000383ffff */
.L_x_68:
[----:B--2---:R-:W-:-:S04]  /*9560*/  MOV R0, UR5 ;  /* 0x0000000500007c02 */ /* 0x004fc80008000f00 */
[----:B------:R2:W3:Y:S03]  /*9570*/  SYNCS.PHASECHK.TRANS64.TRYWAIT P0, [R0+URZ+0x8], R4 ;  /* 0x00000804000075a7 */ /* 0x0004e600080011ff */
[----:B---3--:R-:W-:Y:S05]  /*9580*/  @!P0 NANOSLEEP.SYNCS 0x989680 ;  /* 0x009896800000895d */ /* 0x008fea0003900000 */
[----:B------:R-:W3:Y:S02]  /*9590*/  @!P0 SYNCS.PHASECHK.TRANS64 P0, [R0+URZ+0x8], R4 ;  /* 0x00000804000085a7 */ /* 0x000ee400080010ff */
[----:B---3--:R-:W-:Y:S05]  /*95a0*/  @!P0 BRA `(.L_x_68) ;  /* 0xfffffffc00ec8947 */ /* 0x008fea000383ffff */
[----:B------:R-:W-:Y:S05]  /*95b0*/  BRA `(.L_x_67) ;  /* 0xffffff9c00f47947 */ /* 0x000fea000383ffff */
.L_x_69:
[----:B-1----:R1:W2:Y:S02]  /*95c0*/  SYNCS.PHASECHK.TRANS64.TRYWAIT P0, [R0+URZ+0xb0], R4 ;  /* 0x0000b004000075a7 */ /* 0x0022a400080011ff */
[----:B--2---:R-:W-:Y:S05]  /*95d0*/  @!P0 NANOSLEEP.SYNCS 0x989680 ;  /* 0x009896800000895d */ /* 0x004fea0003900000 */
[----:B------:R-:W2:Y:S02]  /*95e0*/  @!P0 SYNCS.PHASECHK.TRANS64 P0, [R0+URZ+0xb0], R4 ;  /* 0x0000b004000085a7 */ /* 0x000ea400080010ff */
[----:B--2---:R-:W-:Y:S05]  /*95f0*/  @!P0 BRA `(.L_x_69) ;  /* 0xfffffffc00f08947 */ /* 0x004fea000383ffff */
[----:B------:R-:W-:Y:S05]  /*9600*/  BRA `(.L_x_173) ;  /* 0xffffffa000e07947 */ /* 0x000fea000383ffff */
.L_x_71:
[----:B------:R-:W-:-:S07]  /*9610*/  MOV R0, UR31 ;  /* 0x0000001f00007c02 */ /* 0x000fce0008000f00 */
.L_x_174:
[----:B-1----:R1:W2:Y:S02]  /*9620*/  SYNCS.PHASECHK.TRANS64.TRYWAIT P0, [R0+URZ+0xf0], R4 ;  /* 0x0000f004000075a7 */ /* 0x0022a400080011ff */
[----:B--2---:R-:W-:Y:S05]  /*9630*/  @!P0 NANOSLEEP.SYNCS 0x989680 ;  /* 0x009896800000895d */ /* 0x004fea0003900000 */
[----:B------:R-:W2:Y:S02]  /*9640*/  @!P0 SYNCS.PHASECHK.TRANS64 P0, [R0+URZ+0xf0], R4 ;  /* 0x0000f004000085a7 */ /* 0x000ea400080010ff */
[----:B--2---:R-:W-:Y:S05]  /*9650*/  @!P0 BRA `(.L_x_174) ;  /* 0xfffffffc00f08947 */ /* 0x004fea000383ffff */
[----:B------:R-:W-:Y:S05]  /*9660*/  BRA `(.L_x_175) ;  /* 0xffffffa4002c7947 */ /* 0x000fea000383ffff */
.L_x_74:
[----:B------:R-:W-:Y:S07]  /*9670*/  MOV R0, UR5 ;  /* 0x0000000500007c02 */ /* 0x000fee0008000f00 */
.L_x_176:
[----:B-1----:R1:W2:Y:S02]  /*9680*/  SYNCS.PHASECHK.TRANS64.TRYWAIT P0, [R0+URZ], R4 ;  /* 0x00000004000075a7 */ /* 0x0022a400080011ff */
[----:B--2---:R-:W-:Y:S05]  /*9690*/  @!P0 NANOSLEEP.SYNCS 0x989680 ;  /* 0x009896800000895d */ /* 0x004fea0003900000 */
[----:B------:R-:W2:Y:S02]  /*96a0*/  @!P0 SYNCS.PHASECHK.TRANS64 P0, [R0+URZ], R4 ;  /* 0x00000004000085a7 */ /* 0x000ea400080010ff */
[----:B--2---:R-:W-:Y:S05]  /*96b0*/  @!P0 BRA `(.L_x_176) ;  /* 0xfffffffc00f08947 */ /* 0x004fea000383ffff */
[----:B------:R-:W-:Y:S05]  /*96c0*/  BRA `(.L_x_73) ;  /* 0xffffffa400407947 */ /* 0x000fea000383ffff */
.L_x_78:
[----:B-1----:R-:W-:-:S07]  /*96d0*/  MOV R0, UR4 ;  /* 0x0000000400007c02 */ /* 0x002fce0008000f00 */
.L_x_177:
[----:B-1----:R1:W2:Y:S02]  /*96e0*/  SYNCS.PHASECHK.TRANS64.TRYWAIT P0, [R0+URZ], R2 ;  /* 0x00000002000075a7 */ /* 0x0022a400080011ff */
[----:B--2---:R-:W-:Y:S05]  /*96f0*/  @!P0 NANOSLEEP.SYNCS 0x989680 ;  /* 0x009896800000895d */ /* 0x004fea0003900000 */
[----:B------:R-:W2:Y:S02]  /*9700*/  @!P0 SYNCS.PHASECHK.TRANS64 P0, [R0+URZ], R2 ;  /* 0x00000002000085a7 */ /* 0x000ea400080010ff */
[----:B--2---:R-:W-:Y:S05]  /*9710*/  @!P0 BRA `(.L_x_177) ;  /* 0xfffffffc00f08947 */ /* 0x004fea000383ffff */
[----:B------:R-:W-:Y:S05]  /*9720*/  BRA `(.L_x_178) ;  /* 0xffffffa800347947 */ /* 0x000fea000383ffff */
.L_x_79:
[----:B------:R-:W-:-:S07]  /*9730*/  MOV R0, UR5 ;  /* 0x0000000500007c02 */ /* 0x000fce0008000f00 */
.L_x_179:
[----:B-1----:R1:W2:Y:S02]  /*9740*/  SYNCS.PHASECHK.TRANS64.TRYWAIT P0, [R0+URZ], R3 ;  /* 0x00000003000075a7 */ /* 0x0022a400080011ff */
[----:B--2---:R-:W-:Y:S05]  /*9750*/  @!P0 NANOSLEEP.SYNCS 0x989680 ;  /* 0x009896800000895d */ /* 0x004fea0003900000 */
[----:B------:R-:W2:Y:S02]  /*9760*/  @!P0 SYNCS.PHASECHK.TRANS64 P0, [R0+URZ], R3 ;  /* 0x00000003000085a7 */ /* 0x000ea400080010ff */
[----:B--2---:R-:W-:Y:S05]  /*9770*/  @!P0 BRA `(.L_x_179) ;  /* 0xfffffffc00f08947 */ /* 0x004fea000383ffff */
[----:B------:R-:W-:Y:S05]  /*9780*/  BRA `(.L_x_180) ;  /* 0xffffffa800407947 */ /* 0x000fea000383ffff */
.L_x_80:
[----:B------:R-:W-:-:S07]  /*9790*/  MOV R0, UR5 ;  /* 0x0000000500007c02 */ /* 0x000fce0008000f00 */
.L_x_181:
[----:B-1----:R1:W2:Y:S02]  /*97a0*/  SYNCS.PHASECHK.TRANS64.TRYWAIT P0, [R0+URZ], R3 ;  /* 0x00000003000075a7 */ /* 0x0022a400080011ff */
[----:B--2---:R-:W-:Y:S05]  /*97b0*/  @!P0 NANOSLEEP.SYNCS 0x989680 ;  /* 0x009896800000895d */ /* 0x004fea0003900000 */
[----:B------:R-:W2:Y:S02]  /*97c0*/  @!P0 SYNCS.PHASECHK.TRANS64 P0, [R0+URZ], R3 ;  /* 0x00000003000085a7 */ /* 0x000ea400080010ff */
[----:B--2---:R-:W-:Y:S05]  /*97d0*/  @!P0 BRA `(.L_x_181) ;  /* 0xfffffffc00f08947 */ /* 0x004fea000383ffff */
[----:B------:R-:W-:Y:S05]  /*97e0*/  BRA `(.L_x_182) ;  /* 0xffffffa8004c7947 */ /* 0x000fea000383ffff */
.L_x_83:
[----:B------:R-:W-:-:S07]  /*97f0*/  MOV R0, UR26 ;  /* 0x0000001a00007c02 */ /* 0x000fce0008000f00 */
.L_x_183:
[----:B-1----:R1:W2:Y:S02]  /*9800*/  SYNCS.PHASECHK.TRANS64.TRYWAIT P1, [R0+URZ+0x130], R2 ;  /* 0x00013002000075a7 */ /* 0x0022a400080211ff */
[----:B--2---:R-:W-:Y:S05]  /*9810*/  @!P1 NANOSLEEP.SYNCS 0x989680 ;  /* 0x009896800000995d */ /* 0x004fea0003900000 */
[----:B------:R-:W2:Y:S02]  /*9820*/  @!P1 SYNCS.PHASECHK.TRANS64 P1, [R0+URZ+0x130], R2 ;  /* 0x00013002000095a7 */ /* 0x000ea400080210ff */
[----:B--2---:R-:W-:Y:S05]  /*9830*/  @!P1 BRA `(.L_x_183) ;  /* 0xfffffffc00f09947 */ /* 0x004fea000383ffff */
[----:B------:R-:W-:Y:S05]  /*9840*/  BRA `(.L_x_184) ;  /* 0xffffffa800987947 */ /* 0x000fea000383ffff */
.L_x_88:
[----:B--2---:R2:W3:Y:S02]  /*9850*/  SYNCS.PHASECHK.TRANS64.TRYWAIT P0, [R8+URZ+0xb0], R0 ;  /* 0x0000b000080075a7 */ /* 0x0044e400080011ff */
[----:B---3--:R-:W-:Y:S05]  /*9860*/  @!P0 NANOSLEEP.SYNCS 0x989680 ;  /* 0x009896800000895d */ /* 0x008fea0003900000 */
[----:B------:R-:W3:Y:S02]  /*9870*/  @!P0 SYNCS.PHASECHK.TRANS64 P0, [R8+URZ+0xb0], R0 ;  /* 0x0000b000080085a7 */ /* 0x000ee400080010ff */
[----:B---3--:R-:W-:Y:S05]  /*9880*/  @!P0 BRA `(.L_x_88) ;  /* 0xfffffffc00f08947 */ /* 0x008fea000383ffff */
[----:B------:R-:W-:Y:S05]  /*9890*/  BRA `(.L_x_185) ;  /* 0xffffffac00d07947 */ /* 0x000fea000383ffff */
.L_x_91:
[----:B--2---:R-:W-:Y:S07]  /*98a0*/  MOV R0, UR21 ;  /* 0x0000001500007c02 */ /* 0x004fee0008000f00 */
.L_x_186:
[----:B--2---:R2:W3:Y:S02]  /*98b0*/  SYNCS.PHASECHK.TRANS64.TRYWAIT P1, [R0+URZ+0xa8], R2 ;  /* 0x0000a802000075a7 */ /* 0x0044e400080211ff */
[----:B---3--:R-:W-:Y:S05]  /*98c0*/  @!P1 NANOSLEEP.SYNCS 0x989680 ;  /* 0x009896800000995d */ /* 0x008fea0003900000 */
[----:B------:R-:W3:Y:S02]  /*98d0*/  @!P1 SYNCS.PHASECHK.TRANS64 P1, [R0+URZ+0xa8], R2 ;  /* 0x0000a802000095a7 */ /* 0x000ee400080210ff */
[----:B---3--:R-:W-:Y:S05]  /*98e0*/  @!P1 BRA `(.L_x_186) ;  /* 0xfffffffc00f09947 */ /* 0x008fea000383ffff */
[----:B------:R-:W-:Y:S05]  /*98f0*/  BRA `(.L_x_90) ;  /* 0xffffffb4004c7947 */ /* 0x000fea000383ffff */
.L_x_94:
[----:B--2---:R-:W-:Y:S07]  /*9900*/  MOV R0, UR21 ;  /* 0x0000001500007c02 */ /* 0x004fee0008000f00 */
.L_x_187:
[----:B--2---:R2:W3:Y:S02]  /*9910*/  SYNCS.PHASECHK.TRANS64.TRYWAIT P0, [R0+URZ+0x80], R4 ;  /* 0x00008004000075a7 */ /* 0x0044e400080011ff */
[----:B---3--:R-:W-:Y:S05]  /*9920*/  @!P0 NANOSLEEP.SYNCS 0x989680 ;  /* 0x009896800000895d */ /* 0x008fea0003900000 */
[----:B------:R-:W3:Y:S02]  /*9930*/  @!P0 SYNCS.PHASECHK.TRANS64 P0, [R0+URZ+0x80], R4 ;  /* 0x00008004000085a7 */ /* 0x000ee400080010ff */
[----:B---3--:R-:W-:Y:S05]  /*9940*/  @!P0 BRA `(.L_x_187) ;  /* 0xfffffffc00f08947 */ /* 0x008fea000383ffff */
[----:B------:R-:W-:Y:S05]  /*9950*/  BRA `(.L_x_188) ;  /* 0xffffffb400a47947 */ /* 0x000fea000383ffff */
.L_x_95:
[----:B------:R-:W-:Y:S07]  /*9960*/  MOV R0, UR21 ;  /* 0x0000001500007c02 */ /* 0x000fee0008000f00 */
.L_x_189:
[----:B--2---:R2:W3:Y:S02]  /*9970*/  SYNCS.PHASECHK.TRANS64.TRYWAIT P0, [R0+URZ+0x88], R4 ;  /* 0x00008804000075a7 */ /* 0x0044e400080011ff */
[----:B---3--:R-:W-:Y:S05]  /*9980*/  @!P0 NANOSLEEP.SYNCS 0x989680 ;  /* 0x009896800000895d */ /* 0x008fea0003900000 */
[----:B------:R-:W3:Y:S02]  /*9990*/  @!P0 SYNCS.PHASECHK.TRANS64 P0, [R0+URZ+0x88], R4 ;  /* 0x00008804000085a7 */ /* 0x000ee400080010ff */
[----:B---3--:R-:W-:Y:S05]  /*99a0*/  @!P0 BRA `(.L_x_189) ;  /* 0xfffffffc00f08947 */ /* 0x008fea000383ffff */
[----:B------:R-:W-:Y:S05]  /*99b0*/  BRA `(.L_x_190) ;  /* 0xffffffb800007947 */ /* 0x000fea000383ffff */
.L_x_96:
[----:B------:R-:W-:Y:S07]  /*99c0*/  MOV R0, UR21 ;  /* 0x0000001500007c02 */ /* 0x000fee0008000f00 */
.L_x_191:
[----:B--2---:R2:W3:Y:S02]  /*99d0*/  SYNCS.PHASECHK.TRANS64.TRYWAIT P0, [R0+URZ+0x90], R4 ;  /* 0x00009004000075a7 */ /* 0x0044e400080011ff */
[----:B---3--:R-:W-:Y:S05]  /*99e0*/  @!P0 NANOSLEEP.SYNCS 0x989680 ;  /* 0x009896800000895d */ /* 0x008fea0003900000 */
[----:B------:R-:W3:Y:S02]  /*99f0*/  @!P0 SYNCS.PHASECHK.TRANS64 P0, [R0+URZ+0x90], R4 ;  /* 0x00009004000085a7 */ /* 0x000ee400080010ff */
[----:B---3--:R-:W-:Y:S05]  /*9a00*/  @!P0 BRA `(.L_x_191) ;  /* 0xfffffffc00f08947 */ /* 0x008fea000383ffff */
[----:B------:R-:W-:Y:S05]  /*9a10*/  BRA `(.L_x_192) ;  /* 0xffffffb800607947 */ /* 0x000fea000383ffff */
.L_x_97:
[----:B------:R-:W-:Y:S07]  /*9a20*/  MOV R0, UR21 ;  /* 0x0000001500007c02 */ /* 0x000fee0008000f00 */
.L_x_193:
[----:B--2---:R2:W3:Y:S02]  /*9a30*/  SYNCS.PHASECHK.TRANS64.TRYWAIT P0, [R0+URZ+0x98], R4 ;  /* 0x00009804000075a7 */ /* 0x0044e400080011ff */
[----:B---3--:R-:W-:Y:S05]  /*9a40*/  @!P0 NANOSLEEP.SYNCS 0x989680 ;  /* 0x009896800000895d */ /* 0x008fea0003900000 */
[----:B------:R-:W3:Y:S02]  /*9a50*/  @!P0 SYNCS.PHASECHK.TRANS64 P0, [R0+URZ+0x98], R4 ;  /* 0x00009804000085a7 */ /* 0x000ee400080010ff */
[----:B---3--:R-:W-:Y:S05]  /*9a60*/  @!P0 BRA `(.L_x_193) ;  /* 0xfffffffc00f08947 */ /* 0x008fea000383ffff */
[----:B------:R-:W-:Y:S05]  /*9a70*/  BRA `(.L_x_194) ;  /* 0xffffffb800c87947 */ /* 0x000fea000383ffff */
.L_x_99:
[----:B------:R-:W-:-:S07]  /*9a80*/  MOV R0, UR21 ;  /* 0x0000001500007c02 */ /* 0x000fce0008000f00 */
.L_x_195:
[----:B---3--:R3:W4:Y:S02]  /*9a90*/  SYNCS.PHASECHK.TRANS64.TRYWAIT P0, [R0+URZ+0x80], R2 ;  /* 0x00008002000075a7 */ /* 0x00872400080011ff */
[----:B----4-:R-:W-:Y:S05]  /*9aa0*/  @!P0 NANOSLEEP.SYNCS 0x989680 ;  /* 0x009896800000895d */ /* 0x010fea0003900000 */
[----:B------:R-:W4:Y:S02]  /*9ab0*/  @!P0 SYNCS.PHASECHK.TRANS64 P0, [R0+URZ+0x80], R2 ;  /* 0x00008002000085a7 */ /* 0x000f2400080010ff */
[----:B----4-:R-:W-:Y:S05]  /*9ac0*/  @!P0 BRA `(.L_x_195) ;  /* 0xfffffffc00f08947 */ /* 0x010fea000383ffff */
[----:B------:R-:W-:Y:S05]  /*9ad0*/  BRA `(.L_x_196) ;  /* 0xffffffbc00547947 */ /* 0x000fea000383ffff */
.L_x_100:
[----:B---3--:R-:W-:-:S07]  /*9ae0*/  MOV R0, UR21 ;  /* 0x0000001500007c02 */ /* 0x008fce0008000f00 */
.L_x_197:
[----:B---3--:R3:W4:Y:S02]  /*9af0*/  SYNCS.PHASECHK.TRANS64.TRYWAIT P0, [R0+URZ+0x88], R2 ;  /* 0x00008802000075a7 */ /* 0x00872400080011ff */
[----:B----4-:R-:W-:Y:S05]  /*9b00*/  @!P0 NANOSLEEP.SYNCS 0x989680 ;  /* 0x009896800000895d */ /* 0x010fea0003900000 */
[----:B------:R-:W4:Y:S02]  /*9b10*/  @!P0 SYNCS.PHASECHK.TRANS64 P0, [R0+URZ+0x88], R2 ;  /* 0x00008802000085a7 */ /* 0x000f2400080010ff */
[----:B----4-:R-:W-:Y:S05]  /*9b20*/  @!P0 BRA `(.L_x_197) ;  /* 0xfffffffc00f08947 */ /* 0x010fea000383ffff */
[----:B------:R-:W-:Y:S05]  /*9b30*/  BRA `(.L_x_198) ;  /* 0xffffffbc00447947 */ /* 0x000fea000383ffff */
.L_x_101:
[----:B---3--:R-:W-:-:S07]  /*9b40*/  MOV R0, UR21 ;  /* 0x0000001500007c02 */ /* 0x008fce0008000f00 */
.L_x_199:
[----:B---3--:R3:W4:Y:S02]  /*9b50*/  SYNCS.PHASECHK.TRANS64.TRYWAIT P0, [R0+URZ+0x90], R2 ;  /* 0x00009002000075a7 */ /* 0x00872400080011ff */
[----:B----4-:R-:W-:Y:S05]  /*9b60*/  @!P0 NANOSLEEP.SYNCS 0x989680 ;  /* 0x009896800000895d */ /* 0x010fea0003900000 */
[----:B------:R-:W4:Y:S02]  /*9b70*/  @!P0 SYNCS.PHASECHK.TRANS64 P0, [R0+URZ+0x90], R2 ;  /* 0x00009002000085a7 */ /* 0x000f2400080010ff */
[----:B----4-:R-:W-:Y:S05]  /*9b80*/  @!P0 BRA `(.L_x_199) ;  /* 0xfffffffc00f08947 */ /* 0x010fea000383ffff */
[----:B------:R-:W-:Y:S05]  /*9b90*/  BRA `(.L_x_200) ;  /* 0xffffffbc00347947 */ /* 0x000fea000383ffff */
.L_x_103:
[----:B-1----:R1:W2:Y:S02]  /*9ba0*/  SYNCS.PHASECHK.TRANS64.TRYWAIT P0, [R3+URZ+0xb0], R0 ;  /* 0x0000b000030075a7 */ /* 0x0022a400080011ff */
[----:B--2---:R-:W-:Y:S05]  /*9bb0*/  @!P0 NANOSLEEP.SYNCS 0x989680 ;  /* 0x009896800000895d */ /* 0x004fea0003900000 */
[----:B------:R-:W2:Y:S02]  /*9bc0*/  @!P0 SYNCS.PHASECHK.TRANS64 P0, [R3+URZ+0xb0], R0 ;  /* 0x0000b000030085a7 */ /* 0x000ea400080010ff */
[----:B--2---:R-:W-:Y:S05]  /*9bd0*/  @!P0 BRA `(.L_x_103) ;  /* 0xfffffffc00f08947 */ /* 0x004fea000383ffff */
[----:B------:R-:W-:Y:S05]  /*9be0*/  BRA `(.L_x_201) ;  /* 0xffffffc000007947 */ /* 0x000fea000383ffff */
.L_x_114:
[----:B-1----:R-:W-:Y:S04]  /*9bf0*/  MOV R2, UR43 ;  /* 0x0000002b00027c02 */ /* 0x002fe80008000f00 */
[----:B------:R1:W2:Y:S03]  /*9c00*/  SYNCS.PHASECHK.TRANS64.TRYWAIT P1, [R2+URZ+0x60], R3 ;  /* 0x00006003020075a7 */ /* 0x0002a600080211ff */
[----:B--2---:R-:W-:Y:S05]  /*9c10*/  @!P1 NANOSLEEP.SYNCS 0x989680 ;  /* 0x009896800000995d */ /* 0x004fea0003900000 */
[----:B------:R-:W2:Y:S02]  /*9c20*/  @!P1 SYNCS.PHASECHK.TRANS64 P1, [R2+URZ+0x60], R3 ;  /* 0x00006003020095a7 */ /* 0x000ea400080210ff */
[----:B--2---:R-:W-:Y:S05]  /*9c30*/  @!P1 BRA `(.L_x_114) ;  /* 0xfffffffc00ec9947 */ /* 0x004fea000383ffff */
[----:B------:R-:W-:Y:S05]  /*9c40*/  BRA `(.L_x_113) ;  /* 0xffffffcc006c7947 */ /* 0x000fea000383ffff */
.L_x_116:
[----:B-1----:R1:W4:Y:S02]  /*9c50*/  SYNCS.PHASECHK.TRANS64.TRYWAIT P0, [R53+URZ+0xd0], R0 ;  /* 0x0000d000350075a7 */ /* 0x00232400080011ff */
[----:B----4-:R-:W-:Y:S05]  /*9c60*/  @!P0 NANOSLEEP.SYNCS 0x989680 ;  /* 0x009896800000895d */ /* 0x010fea0003900000 */
[----:B------:R-:W4:Y:S02]  /*9c70*/  @!P0 SYNCS.PHASECHK.TRANS64 P0, [R53+URZ+0xd0], R0 ;  /* 0x0000d000350085a7 */ /* 0x000f2400080010ff */
[----:B----4-:R-:W-:Y:S05]  /*9c80*/  @!P0 BRA `(.L_x_116) ;  /* 0xfffffffc00f08947 */ /* 0x010fea000383ffff */
[----:B------:R-:W-:Y:S05]  /*9c90*/  BRA `(.L_x_115) ;  /* 0xffffffcc008c7947 */ /* 0x000fea000383ffff */
.L_x_125:
[----:B--2---:R2:W3:Y:S02]  /*9ca0*/  SYNCS.PHASECHK.TRANS64.TRYWAIT P0, [R2+URZ+0x60], R0 ;  /* 0x00006000020075a7 */ /* 0x0044e400080011ff */
[----:B---3--:R-:W-:Y:S05]  /*9cb0*/  @!P0 NANOSLEEP.SYNCS 0x989680 ;  /* 0x009896800000895d */ /* 0x008fea0003900000 */
[----:B------:R-:W3:Y:S02]  /*9cc0*/  @!P0 SYNCS.PHASECHK.TRANS64 P0, [R2+URZ+0x60], R0 ;  /* 0x00006000020085a7 */ /* 0x000ee400080010ff */
[----:B---3--:R-:W-:Y:S05]  /*9cd0*/  @!P0 BRA `(.L_x_125) ;  /* 0xfffffffc00f08947 */ /* 0x008fea000383ffff */
[----:B------:R-:W-:Y:S05]  /*9ce0*/  BRA `(.L_x_124) ;  /* 0xffffffd4009c7947 */ /* 0x000fea000383ffff */
.L_x_133:
[----:B--2---:R2:W3:Y:S02]  /*9cf0*/  SYNCS.PHASECHK.TRANS64.TRYWAIT P0, [R2+URZ+0x60], R4 ;  /* 0x00006004020075a7 */ /* 0x0044e400080011ff */
[----:B---3--:R-:W-:Y:S05]  /*9d00*/  @!P0 NANOSLEEP.SYNCS 0x989680 ;  /* 0x009896800000895d */ /* 0x008fea0003900000 */
[----:B------:R-:W3:Y:S02]  /*9d10*/  @!P0 SYNCS.PHASECHK.TRANS64 P0, [R2+URZ+0x60], R4 ;  /* 0x00006004020085a7 */ /* 0x000ee400080010ff */
[----:B---3--:R-:W-:Y:S05]  /*9d20*/  @!P0 BRA `(.L_x_133) ;  /* 0xfffffffc00f08947 */ /* 0x008fea000383ffff */
[----:B------:R-:W-:Y:S05]  /*9d30*/  BRA `(.L_x_132) ;  /* 0xffffffdc00bc7947 */ /* 0x000fea000383ffff */
.L_x_141:
[----:B--2---:R2:W3:Y:S02]  /*9d40*/  SYNCS.PHASECHK.TRANS64.TRYWAIT P0, [R3+URZ+0x60], R0 ;  /* 0x00006000030075a7 */ /* 0x0044e400080011ff */
[----:B---3--:R-:W-:Y:S05]  /*9d50*/  @!P0 NANOSLEEP.SYNCS 0x989680 ;  /* 0x009896800000895d */ /* 0x008fea0003900000 */
[----:B------:R-:W3:Y:S02]  /*9d60*/  @!P0 SYNCS.PHASECHK.TRANS64 P0, [R3+URZ+0x60], R0 ;  /* 0x00006000030085a7 */ /* 0x000ee400080010ff */
[----:B---3--:R-:W-:Y:S05]  /*9d70*/  @!P0 BRA `(.L_x_141) ;  /* 0xfffffffc00f08947 */ /* 0x008fea000383ffff */
[----:B------:R-:W-:Y:S05]  /*9d80*/  BRA `(.L_x_140) ;  /* 0xffffffe400dc7947 */ /* 0x000fea000383ffff */
        .weak           $__internal_0_$__cuda_sm10x_tcgen05_guardrail_trap_col_being_dealloced_not_returned_by_alloc
        .type           $__internal_0_$__cuda_sm10x_tcgen05_guardrail_trap_col_being_dealloced_not_returned_by_alloc,@function
        .size           $__internal_0_$__cuda_sm10x_tcgen05_guardrail_trap_col_being_dealloced_not_returned_by_alloc,($__internal_1_$__cuda_sm10x_tcgen05_guardrail_trap_phase_invalid_during_alloc - $__internal_0_$__cuda_sm10x_tcgen05_guardrail_trap_col_being_dealloced_not_returned_by_alloc)
$__internal_0_$__cuda_sm10x_tcgen05_guardrail_trap_col_being_dealloced_not_returned_by_alloc:
[----:B------:R-:W-:Y:S05]  /*9d90*/  BPT.TRAP 0x1 ;  /* 0x000000040000795c */ /* 0x000fea0000300000 */
[----:B------:R-:W-:-:S04]  /*9da0*/  HFMA2 R3, -RZ, RZ, 0, 0 ;  /* 0x00000000ff037431 */ /* 0x000fc800000001ff */
[----:B------:R-:W-:Y:S05]  /*9db0*/  RET.REL.NODEC R2 `(_ZN7cutlass13device_kernelINS_4gemm6kernel13GemmUniversalIN4cute5tupleIJiiiiEEENS1_10collective13CollectiveMmaINS1_35MainloopSm100TmaUmmaWarpSpecializedILi6ELi2ELi4ENS5_IJNS4_1CILi4EEENSA_ILi1EEESC_EEEEENS5_IJNSA_ILi128EEESF_NSA_ILi64EEEEEENS_6half_tENS5_IJlSC_lEEESI_SJ_NS4_8TiledMMAINS4_8MMA_AtomIJNS4_26SM100_MMA_F16BF16_2x1SM_SSISI_SI_fLi128ELi128ELNS4_4UMMA5MajorE0ELSO_0ELNSN_7ScaleInE0ELSP_0EEEEEENS4_6LayoutINS5_IJSC_SC_SC_EEENS5_IJNSA_ILi0EEESU_SU_EEEEENS5_IJNS4_10UnderscoreESX_SX_EEEEENS4_18SM100_TMA_2SM_LOADENS4_14ComposedLayoutINS4_7SwizzleILi3ELi4ELi3EEENS4_18smem_ptr_flag_bitsILi16EEENSS_INS5_IJNSA_ILi8EEESG_EEENS5_IJSG_SC_EEEEEEEvNS4_8identityENS4_28SM100_TMA_2SM_LOAD_MULTICASTES1A_vS1B_EENS_8epilogue10collective18CollectiveEpilogueINS1E_23Sm100TmaWarpSpecializedILi4ELi2ELi16ELb1ELb0EEEJNS5_IJSG_SF_SG_EEENS5_IJNSS_ISG_SC_EENSS_INS5_IJNSA_ILi16EEENSA_ILi2EEEEEENS5_IJSC_SG_EEEEEEEESI_SJ_SI_SJ_NS1E_6fusion15FusionCallbacksIS1I_NS1R_17LinearCombinationISI_fSI_fLNS_15FloatRoundStyleE2EEES1J_S1Q_JEEENS4_5SM1004TMEM4LOAD26SM100_TMEM_LOAD_32dp32b16xENS4_13SM90_TMA_LOADENS11_INS12_ILi1ELi4ELi3EEES15_NSS_INS5_IJS16_S1L_EEENS5_IJS1L_SC_EEEEEEENS4_39AutoVectorizingCopyWithAssumedAlignmentILi128EEENS4_14SM90_TMA_STOREES26_S28_S28_EEEvvEEEEvNT_6ParamsE) ;  /* 0xffffff6002907950 */ /* 0x000fea0003c3ffff */
        .weak           $__internal_1_$__cuda_sm10x_tcgen05_guardrail_trap_phase_invalid_during_alloc
        .type           $__internal_1_$__cuda_sm10x_tcgen05_guardrail_trap_phase_invalid_during_alloc,@function
        .size           $__internal_1_$__cuda_sm10x_tcgen05_guardrail_trap_phase_invalid_during_alloc,($__internal_2_$__cuda_sm10x_tcgen05_guardrail_trap_unallocated_columns_being_dealloced - $__internal_1_$__cuda_sm10x_tcgen05_guardrail_trap_phase_invalid_during_alloc)
$__internal_1_$__cuda_sm10x_tcgen05_guardrail_trap_phase_invalid_during_alloc:
[----:B------:R-:W-:Y:S05]  /*9dc0*/  BPT.TRAP 0x1 ;  /* 0x000000040000795c */ /* 0x000fea0000300000 */
[----:B------:R-:W-:-:S04]  /*9dd0*/  MOV R5, 0x0 ;  /* 0x0000000000057802 */ /* 0x000fc80000000f00 */
[----:B------:R-:W-:Y:S05]  /*9de0*/  RET.REL.NODEC R4 `(_ZN7cutlass13device_kernelINS_4gemm6kernel13GemmUniversalIN4cute5tupleIJiiiiEEENS1_10collective13CollectiveMmaINS1_35MainloopSm100TmaUmmaWarpSpecializedILi6ELi2ELi4ENS5_IJNS4_1CILi4EEENSA_ILi1EEESC_EEEEENS5_IJNSA_ILi128EEESF_NSA_ILi64EEEEEENS_6half_tENS5_IJlSC_lEEESI_SJ_NS4_8TiledMMAINS4_8MMA_AtomIJNS4_26SM100_MMA_F16BF16_2x1SM_SSISI_SI_fLi128ELi128ELNS4_4UMMA5MajorE0ELSO_0ELNSN_7ScaleInE0ELSP_0EEEEEENS4_6LayoutINS5_IJSC_SC_SC_EEENS5_IJNSA_ILi0EEESU_SU_EEEEENS5_IJNS4_10UnderscoreESX_SX_EEEEENS4_18SM100_TMA_2SM_LOADENS4_14ComposedLayoutINS4_7SwizzleILi3ELi4ELi3EEENS4_18smem_ptr_flag_bitsILi16EEENSS_INS5_IJNSA_ILi8EEESG_EEENS5_IJSG_SC_EEEEEEEvNS4_8identityENS4_28SM100_TMA_2SM_LOAD_MULTICASTES1A_vS1B_EENS_8epilogue10collective18CollectiveEpilogueINS1E_23Sm100TmaWarpSpecializedILi4ELi2ELi16ELb1ELb0EEEJNS5_IJSG_SF_SG_EEENS5_IJNSS_ISG_SC_EENSS_INS5_IJNSA_ILi16EEENSA_ILi2EEEEEENS5_IJSC_SG_EEEEEEEESI_SJ_SI_SJ_NS1E_6fusion15FusionCallbacksIS1I_NS1R_17LinearCombinationISI_fSI_fLNS_15FloatRoundStyleE2EEES1J_S1Q_JEEENS4_5SM1004TMEM4LOAD26SM100_TMEM_LOAD_32dp32b16xENS4_13SM90_TMA_LOADENS11_INS12_ILi1ELi4ELi3EEES15_NSS_INS5_IJS16_S1L_EEENS5_IJS1L_SC_EEEEEEENS4_39AutoVectorizingCopyWithAssumedAlignmentILi128EEENS4_14SM90_TMA_STOREES26_S28_S28_EEEvvEEEEvNT_6ParamsE) ;  /* 0xffffff6004847950 */ /* 0x000fea0003c3ffff */
        .weak           $__internal_2_$__cuda_sm10x_tcgen05_guardrail_trap_unallocated_columns_being_dealloced
        .type           $__internal_2_$__cuda_sm10x_tcgen05_guardrail_trap_unallocated_columns_being_dealloced,@function
        .size           $__internal_2_$__cuda_sm10x_tcgen05_guardrail_trap_unallocated_columns_being_dealloced,(.L_x_203 - $__internal_2_$__cuda_sm10x_tcgen05_guardrail_trap_unallocated_columns_being_dealloced)
$__internal_2_$__cuda_sm10x_tcgen05_guardrail_trap_unallocated_columns_being_dealloced:
[----:B------:R-:W-:Y:S05]  /*9df0*/  BPT.TRAP 0x1 ;  /* 0x000000040000795c */ /* 0x000fea0000300000 */
[----:B------:R-:W-:-:S04]  /*9e00*/  HFMA2 R3, -RZ, RZ, 0, 0 ;  /* 0x00000000ff037431 */ /* 0x000fc800000001ff */
[----:B------:R-:W-:Y:S05]  /*9e10*/  RET.REL.NODEC R2 `(_ZN7cutlass13device_kernelINS_4gemm6kernel13GemmUniversalIN4cute5tupleIJiiiiEEENS1_10collective13CollectiveMmaINS1_35MainloopSm100TmaUmmaWarpSpecializedILi6ELi2ELi4ENS5_IJNS4_1CILi4EEENSA_ILi1EEESC_EEEEENS5_IJNSA_ILi128EEESF_NSA_ILi64EEEEEENS_6half_tENS5_IJlSC_lEEESI_SJ_NS4_8TiledMMAINS4_8MMA_AtomIJNS4_26SM100_MMA_F16BF16_2x1SM_SSISI_SI_fLi128ELi128ELNS4_4UMMA5MajorE0ELSO_0ELNSN_7ScaleInE0ELSP_0EEEEEENS4_6LayoutINS5_IJSC_SC_SC_EEENS5_IJNSA_ILi0EEESU_SU_EEEEENS5_IJNS4_10UnderscoreESX_SX_EEEEENS4_18SM100_TMA_2SM_LOADENS4_14ComposedLayoutINS4_7SwizzleILi3ELi4ELi3EEENS4_18smem_ptr_flag_bitsILi16EEENSS_INS5_IJNSA_ILi8EEESG_EEENS5_IJSG_SC_EEEEEEEvNS4_8identityENS4_28SM100_TMA_2SM_LOAD_MULTICASTES1A_vS1B_EENS_8epilogue10collective18CollectiveEpilogueINS1E_23Sm100TmaWarpSpecializedILi4ELi2ELi16ELb1ELb0EEEJNS5_IJSG_SF_SG_EEENS5_IJNSS_ISG_SC_EENSS_INS5_IJNSA_ILi16EEENSA_ILi2EEEEEENS5_IJSC_SG_EEEEEEEESI_SJ_SI_SJ_NS1E_6fusion15FusionCallbacksIS1I_NS1R_17LinearCombinationISI_fSI_fLNS_15FloatRoundStyleE2EEES1J_S1Q_JEEENS4_5SM1004TMEM4LOAD26SM100_TMEM_LOAD_32dp32b16xENS4_13SM90_TMA_LOADENS11_INS12_ILi1ELi4ELi3EEES15_NSS_INS5_IJS16_S1L_EEENS5_IJS1L_SC_EEEEEEENS4_39AutoVectorizingCopyWithAssumedAlignmentILi128EEENS4_14SM90_TMA_STOREES26_S28_S28_EEEvvEEEEvNT_6ParamsE) ;  /* 0xffffff6002787950 */ /* 0x000fea0003c3ffff */
.L_x_202:
[----:B------:R-:W-:-:S00]  /*9e20*/  BRA `(.L_x_202) ;  /* 0xfffffffc00fc7947 */ /* 0x000fc0000383ffff */
[----:B------:R-:W-:-:S00]  /*9e30*/  NOP ;  /* 0x0000000000007918 */ /* 0x000fc00000000000 */
        /* <DEDUP_REMOVED lines=12> */
.L_x_203:


//--------------------- .nv.global.init           --------------------------
	.section	.nv.global.init,"aw",@progbits
.nv.global.init:
	.type		$str$27,@object
	.size		$str$27,($str$28 - $str$27)
$str$27:
        /*0000*/ 	.byte	0x28, 0x61, 0x64, 0x64, 0x72, 0x65, 0x73, 0x73, 0x20, 0x26, 0x20, 0x6d, 0x61, 0x73, 0x6b, 0x29
        /*0010*/ 	.byte	0x20, 0x3d, 0x3d, 0x20, 0x30, 0x00
	.type		$str$28,@object
	.size		$str$28,($str$26 - $str$28)
$str$28:
        /*0016*/ 	.byte	0x2f, 0x74, 0x6d, 0x70, 0x2f, 0x63, 0x75, 0x74, 0x6c, 0x61, 0x73, 0x73, 0x5f, 0x73, 0x77, 0x65
        /*0026*/ 	.byte	0x65, 0x70, 0x5f, 0x73, 0x72, 0x63, 0x2f, 0x69, 0x6e, 0x63, 0x6c, 0x75, 0x64, 0x65, 0x2f, 0x63
        /*0036*/ 	.byte	0x75, 0x74, 0x65, 0x2f, 0x70, 0x6f, 0x69, 0x6e, 0x74, 0x65, 0x72, 0x5f, 0x66, 0x6c, 0x61, 0x67
        /*0046*/ 	.byte	0x67, 0x65, 0x64, 0x2e, 0x68, 0x70, 0x70, 0x00
	.type		$str$26,@object
	.size		$str$26,($str$25 - $str$26)
$str$26:
        /*004e*/ 	.byte	0x2f, 0x74, 0x6d, 0x70, 0x2f, 0x63, 0x75, 0x74, 0x6c, 0x61, 0x73, 0x73, 0x5f, 0x73, 0x77, 0x65
        /*005e*/ 	.byte	0x65, 0x70, 0x5f, 0x73, 0x72, 0x63, 0x2f, 0x69, 0x6e, 0x63, 0x6c, 0x75, 0x64, 0x65, 0x2f, 0x63
        /*006e*/ 	.byte	0x75, 0x74, 0x65, 0x2f, 0x61, 0x74, 0x6f, 0x6d, 0x2f, 0x63, 0x6f, 0x70, 0x79, 0x5f, 0x74, 0x72
        /*007e*/ 	.byte	0x61, 0x69, 0x74, 0x73, 0x5f, 0x73, 0x6d, 0x31, 0x30, 0x30, 0x2e, 0x68, 0x70, 0x70, 0x00
	.type		$str$25,@object
	.size		$str$25,(__unnamed_1 - $str$25)
$str$25:
        /*008d*/ 	.byte	0x28, 0x28, 0x75, 0x69, 0x6e, 0x74, 0x33, 0x32, 0x5f, 0x74, 0x28, 0x74, 0x68, 0x72, 0x65, 0x61
        /*009d*/ 	.byte	0x64, 0x49, 0x64, 0x78, 0x2e, 0x78, 0x29, 0x20, 0x2f, 0x20, 0x33, 0x32, 0x29, 0x20, 0x25, 0x20
        /*00ad*/ 	.byte	0x34, 0x29, 0x20, 0x3d, 0x3d, 0x20, 0x28, 0x28, 0x28, 0x74, 0x6d, 0x65, 0x6d, 0x5f, 0x61, 0x64
        /*00bd*/ 	.byte	0x64, 0x72, 0x20, 0x3e, 0x3e, 0x20, 0x31, 0x36, 0x29, 0x20, 0x2f, 0x20, 0x33, 0x32, 0x29, 0x20
        /*00cd*/ 	.byte	0x25, 0x20, 0x34, 0x29, 0x00
	.type		__unnamed_1,@object
	.size		__unnamed_1,(__unnamed_2 - __unnamed_1)
__unnamed_1:
        /*00d2*/ 	.byte	0x61, 0x75, 0x74, 0x6f, 0x20, 0x63, 0x75, 0x74, 0x65, 0x3a, 0x3a, 0x61, 0x73, 0x5f, 0x70, 0x6f
        /* <DEDUP_REMOVED lines=24> */
        /*0262*/ 	.byte	0x34, 0x38, 0x3e, 0x3e, 0x3e, 0x3e, 0x5d, 0x00
	.type		__unnamed_2,@object
	.size		__unnamed_2,(.L_2 - __unnamed_2)
__unnamed_2:
        /* <DEDUP_REMOVED lines=40> */
        /*04ea*/ 	.byte	0x3a, 0x3a, 0x43, 0x3c, 0x30, 0x3e, 0x3e, 0x3e, 0x3e, 0x5d, 0x00
.L_2:


//--------------------- .nv.shared._ZN7cutlass13device_kernelINS_4gemm6kernel13GemmUniversalIN4cute5tupleIJiiiiEEENS1_10collective13CollectiveMmaINS1_35MainloopSm100TmaUmmaWarpSpecializedILi6ELi2ELi4ENS5_IJNS4_1CILi4EEENSA_ILi1EEESC_EEEEENS5_IJNSA_ILi128EEESF_NSA_ILi64EEEEEENS_6half_tENS5_IJlSC_lEEESI_SJ_NS4_8TiledMMAINS4_8MMA_AtomIJNS4_26SM100_MMA_F16BF16_2x1SM_SSISI_SI_fLi128ELi128ELNS4_4UMMA5MajorE0ELSO_0ELNSN_7ScaleInE0ELSP_0EEEEEENS4_6LayoutINS5_IJSC_SC_SC_EEENS5_IJNSA_ILi0EEESU_SU_EEEEENS5_IJNS4_10UnderscoreESX_SX_EEEEENS4_18SM100_TMA_2SM_LOADENS4_14ComposedLayoutINS4_7SwizzleILi3ELi4ELi3EEENS4_18smem_ptr_flag_bitsILi16EEENSS_INS5_IJNSA_ILi8EEESG_EEENS5_IJSG_SC_EEEEEEEvNS4_8identityENS4_28SM100_TMA_2SM_LOAD_MULTICASTES1A_vS1B_EENS_8epilogue10collective18CollectiveEpilogueINS1E_23Sm100TmaWarpSpecializedILi4ELi2ELi16ELb1ELb0EEEJNS5_IJSG_SF_SG_EEENS5_IJNSS_ISG_SC_EENSS_INS5_IJNSA_ILi16EEENSA_ILi2EEEEEENS5_IJSC_SG_EEEEEEEESI_SJ_SI_SJ_NS1E_6fusion15FusionCallbacksIS1I_NS1R_17LinearCombinationISI_fSI_fLNS_15FloatRoundStyleE2EEES1J_S1Q_JEEENS4_5SM1004TMEM4LOAD26SM100_TMEM_LOAD_32dp32b16xENS4_13SM90_TMA_LOADENS11_INS12_ILi1ELi4ELi3EEES15_NSS_INS5_IJS16_S1L_EEENS5_IJS1L_SC_EEEEEEENS4_39AutoVectorizingCopyWithAssumedAlignmentILi128EEENS4_14SM90_TMA_STOREES26_S28_S28_EEEvvEEEEvNT_6ParamsE --------------------------
	.section	.nv.shared._ZN7cutlass13device_kernelINS_4gemm6kernel13GemmUniversalIN4cute5tupleIJiiiiEEENS1_10collective13CollectiveMmaINS1_35MainloopSm100TmaUmmaWarpSpecializedILi6ELi2ELi4ENS5_IJNS4_1CILi4EEENSA_ILi1EEESC_EEEEENS5_IJNSA_ILi128EEESF_NSA_ILi64EEEEEENS_6half_tENS5_IJlSC_lEEESI_SJ_NS4_8TiledMMAINS4_8MMA_AtomIJNS4_26SM100_MMA_F16BF16_2x1SM_SSISI_SI_fLi128ELi128ELNS4_4UMMA5MajorE0ELSO_0ELNSN_7ScaleInE0ELSP_0EEEEEENS4_6LayoutINS5_IJSC_SC_SC_EEENS5_IJNSA_ILi0EEESU_SU_EEEEENS5_IJNS4_10UnderscoreESX_SX_EEEEENS4_18SM100_TMA_2SM_LOADENS4_14ComposedLayoutINS4_7SwizzleILi3ELi4ELi3EEENS4_18smem_ptr_flag_bitsILi16EEENSS_INS5_IJNSA_ILi8EEESG_EEENS5_IJSG_SC_EEEEEEEvNS4_8identityENS4_28SM100_TMA_2SM_LOAD_MULTICASTES1A_vS1B_EENS_8epilogue10collective18CollectiveEpilogueINS1E_23Sm100TmaWarpSpecializedILi4ELi2ELi16ELb1ELb0EEEJNS5_IJSG_SF_SG_EEENS5_IJNSS_ISG_SC_EENSS_INS5_IJNSA_ILi16EEENSA_ILi2EEEEEENS5_IJSC_SG_EEEEEEEESI_SJ_SI_SJ_NS1E_6fusion15FusionCallbacksIS1I_NS1R_17LinearCombinationISI_fSI_fLNS_15FloatRoundStyleE2EEES1J_S1Q_JEEENS4_5SM1004TMEM4LOAD26SM100_TMEM_LOAD_32dp32b16xENS4_13SM90_TMA_LOADENS11_INS12_ILi1ELi4ELi3EEES15_NSS_INS5_IJS16_S1L_EEENS5_IJS1L_SC_EEEEEEENS4_39AutoVectorizingCopyWithAssumedAlignmentILi128EEENS4_14SM90_TMA_STOREES26_S28_S28_EEEvvEEEEvNT_6ParamsE,"aw",@nobits
	.sectionflags	@""
	.align	16
	.zero		1024


//--------------------- .nv.shared.reserved.0     --------------------------
	.section	.nv.shared.reserved.0,"aw",@nobits
	.weak		__nv_reservedSMEM_offset_0_alias
	.size		__nv_reservedSMEM_offset_0_alias, 0, 64
	.other		__nv_reservedSMEM_offset_0_alias,@"STO_CUDA_RESERVED_SHARED STV_DEFAULT"
__nv_reservedSMEM_offset_0_alias:
	.zero		0
.nv.shared.reserved.0:
	.zero		64
	.weak		__nv_reservedSMEM_tcgen05_partition
	.type		__nv_reservedSMEM_tcgen05_partition,@object
	.size		__nv_reservedSMEM_tcgen05_partition,(.L_0 - __nv_reservedSMEM_tcgen05_partition)
__nv_reservedSMEM_tcgen05_partition:
	.zero		32
.L_0:


//--------------------- .nv.global                --------------------------
	.section	.nv.global,"aw",@nobits
.nv.global:
	.type		_ZN40_INTERNAL_5ae40258_4_k_cu_cbacf086_380234cute1_E,@object
	.size		_ZN40_INTERNAL_5ae40258_4_k_cu_cbacf086_380234cute1_E,(_ZN40_INTERNAL_5ae40258_4_k_cu_cbacf086_380234cuda3std3__45__cpo6cbeginE - _ZN40_INTERNAL_5ae40258_4_k_cu_cbacf086_380234cute1_E)
_ZN40_INTERNAL_5ae40258_4_k_cu_cbacf086_380234cute1_E:
	.zero		1
	.type		_ZN40_INTERNAL_5ae40258_4_k_cu_cbacf086_380234cuda3std3__45__cpo6cbeginE,@object
	.size		_ZN40_INTERNAL_5ae40258_4_k_cu_cbacf086_380234cuda3std3__45__cpo6cbeginE,(_ZN40_INTERNAL_5ae40258_4_k_cu_cbacf086_380234cuda3std3__48in_placeE - _ZN40_INTERNAL_5ae40258_4_k_cu_cbacf086_380234cuda3std3__45__cpo6cbeginE)
_ZN40_INTERNAL_5ae40258_4_k_cu_cbacf086_380234cuda3std3__45__cpo6cbeginE:
	.zero		1
	.type		_ZN40_INTERNAL_5ae40258_4_k_cu_cbacf086_380234cuda3std3__48in_placeE,@object
	.size		_ZN40_INTERNAL_5ae40258_4_k_cu_cbacf086_380234cuda3std3__48in_placeE,(_ZN40_INTERNAL_5ae40258_4_k_cu_cbacf086_380234cuda3std6ranges3__45__cpo9iter_moveE - _ZN40_INTERNAL_5ae40258_4_k_cu_cbacf086_380234cuda3std3__48in_placeE)
_ZN40_INTERNAL_5ae40258_4_k_cu_cbacf086_380234cuda3std3__48in_placeE:
	.zero		1
	.type		_ZN40_INTERNAL_5ae40258_4_k_cu_cbacf086_380234cuda3std6ranges3__45__cpo9iter_moveE,@object
	.size		_ZN40_INTERNAL_5ae40258_4_k_cu_cbacf086_380234cuda3std6ranges3__45__cpo9iter_moveE,(_ZN40_INTERNAL_5ae40258_4_k_cu_cbacf086_380234cuda3std3__45__cpo5beginE - _ZN40_INTERNAL_5ae40258_4_k_cu_cbacf086_380234cuda3std6ranges3__45__cpo9iter_moveE)
_ZN40_INTERNAL_5ae40258_4_k_cu_cbacf086_380234cuda3std6ranges3__45__cpo9iter_moveE:
	.zero		1
	.type		_ZN40_INTERNAL_5ae40258_4_k_cu_cbacf086_380234cuda3std3__45__cpo5beginE,@object
	.size		_ZN40_INTERNAL_5ae40258_4_k_cu_cbacf086_380234cuda3std3__45__cpo5beginE,(_ZN40_INTERNAL_5ae40258_4_k_cu_cbacf086_380234cuda3std3__442_GLOBAL__N__5ae40258_4_k_cu_cbacf086_380236ignoreE - _ZN40_INTERNAL_5ae40258_4_k_cu_cbacf086_380234cuda3std3__45__cpo5beginE)
_ZN40_INTERNAL_5ae40258_4_k_cu_cbacf086_380234cuda3std3__45__cpo5beginE:
	.zero		1
	.type		_ZN40_INTERNAL_5ae40258_4_k_cu_cbacf086_380234cuda3std3__442_GLOBAL__N__5ae40258_4_k_cu_cbacf086_380236ignoreE,@object
	.size		_ZN40_INTERNAL_5ae40258_4_k_cu_cbacf086_380234cuda3std3__442_GLOBAL__N__5ae40258_4_k_cu_cbacf086_380236ignoreE,(_ZN40_INTERNAL_5ae40258_4_k_cu_cbacf086_380234cute7productE - _ZN40_INTERNAL_5ae40258_4_k_cu_cbacf086_380234cuda3std3__442_GLOBAL__N__5ae40258_4_k_cu_cbacf086_380236ignoreE)
_ZN40_INTERNAL_5ae40258_4_k_cu_cbacf086_380234cuda3std3__442_GLOBAL__N__5ae40258_4_k_cu_cbacf086_380236ignoreE:
	.zero		1
	.type		_ZN40_INTERNAL_5ae40258_4_k_cu_cbacf086_380234cute7productE,@object
	.size		_ZN40_INTERNAL_5ae40258_4_k_cu_cbacf086_380234cute7productE,(_ZN40_INTERNAL_5ae40258_4_k_cu_cbacf086_380234cuda3std3__45__cpo3endE - _ZN40_INTERNAL_5ae40258_4_k_cu_cbacf086_380234cute7productE)
_ZN40_INTERNAL_5ae40258_4_k_cu_cbacf086_380234cute7productE:
	.zero		1
	.type		_ZN40_INTERNAL_5ae40258_4_k_cu_cbacf086_380234cuda3std3__45__cpo3endE,@object
	.size		_ZN40_INTERNAL_5ae40258_4_k_cu_cbacf086_380234cuda3std3__45__cpo3endE,(_ZN40_INTERNAL_5ae40258_4_k_cu_cbacf086_380234cuda3std3__419piecewise_constructE - _ZN40_INTERNAL_5ae40258_4_k_cu_cbacf086_380234cuda3std3__45__cpo3endE)
_ZN40_INTERNAL_5ae40258_4_k_cu_cbacf086_380234cuda3std3__45__cpo3endE:
	.zero		1
	.type		_ZN40_INTERNAL_5ae40258_4_k_cu_cbacf086_380234cuda3std3__419piecewise_constructE,@object
	.size		_ZN40_INTERNAL_5ae40258_4_k_cu_cbacf086_380234cuda3std3__419piecewise_constructE,(_ZN40_INTERNAL_5ae40258_4_k_cu_cbacf086_380234cuda3std3__45__cpo4cendE - _ZN40_INTERNAL_5ae40258_4_k_cu_cbacf086_380234cuda3std3__419piecewise_constructE)
_ZN40_INTERNAL_5ae40258_4_k_cu_cbacf086_380234cuda3std3__419piecewise_constructE:
	.zero		1
	.type		_ZN40_INTERNAL_5ae40258_4_k_cu_cbacf086_380234cuda3std3__45__cpo4cendE,@object
	.size		_ZN40_INTERNAL_5ae40258_4_k_cu_cbacf086_380234cuda3std3__45__cpo4cendE,(_ZN40_INTERNAL_5ae40258_4_k_cu_cbacf086_380234cuda3std6ranges3__45__cpo4swapE - _ZN40_INTERNAL_5ae40258_4_k_cu_cbacf086_380234cuda3std3__45__cpo4cendE)
_ZN40_INTERNAL_5ae40258_4_k_cu_cbacf086_380234cuda3std3__45__cpo4cendE:
	.zero		1
	.type		_ZN40_INTERNAL_5ae40258_4_k_cu_cbacf086_380234cuda3std6ranges3__45__cpo4swapE,@object
	.size		_ZN40_INTERNAL_5ae40258_4_k_cu_cbacf086_380234cuda3std6ranges3__45__cpo4swapE,(.L_10 - _ZN40_INTERNAL_5ae40258_4_k_cu_cbacf086_380234cuda3std6ranges3__45__cpo4swapE)
_ZN40_INTERNAL_5ae40258_4_k_cu_cbacf086_380234cuda3std6ranges3__45__cpo4swapE:
	.zero		1
.L_10:


//--------------------- .nv.constant0._ZN7cutlass13device_kernelINS_4gemm6kernel13GemmUniversalIN4cute5tupleIJiiiiEEENS1_10collective13CollectiveMmaINS1_35MainloopSm100TmaUmmaWarpSpecializedILi6ELi2ELi4ENS5_IJNS4_1CILi4EEENSA_ILi1EEESC_EEEEENS5_IJNSA_ILi128EEESF_NSA_ILi64EEEEEENS_6half_tENS5_IJlSC_lEEESI_SJ_NS4_8TiledMMAINS4_8MMA_AtomIJNS4_26SM100_MMA_F16BF16_2x1SM_SSISI_SI_fLi128ELi128ELNS4_4UMMA5MajorE0ELSO_0ELNSN_7ScaleInE0ELSP_0EEEEEENS4_6LayoutINS5_IJSC_SC_SC_EEENS5_IJNSA_ILi0EEESU_SU_EEEEENS5_IJNS4_10UnderscoreESX_SX_EEEEENS4_18SM100_TMA_2SM_LOADENS4_14ComposedLayoutINS4_7SwizzleILi3ELi4ELi3EEENS4_18smem_ptr_flag_bitsILi16EEENSS_INS5_IJNSA_ILi8EEESG_EEENS5_IJSG_SC_EEEEEEEvNS4_8identityENS4_28SM100_TMA_2SM_LOAD_MULTICASTES1A_vS1B_EENS_8epilogue10collective18CollectiveEpilogueINS1E_23Sm100TmaWarpSpecializedILi4ELi2ELi16ELb1ELb0EEEJNS5_IJSG_SF_SG_EEENS5_IJNSS_ISG_SC_EENSS_INS5_IJNSA_ILi16EEENSA_ILi2EEEEEENS5_IJSC_SG_EEEEEEEESI_SJ_SI_SJ_NS1E_6fusion15FusionCallbacksIS1I_NS1R_17LinearCombinationISI_fSI_fLNS_15FloatRoundStyleE2EEES1J_S1Q_JEEENS4_5SM1004TMEM4LOAD26SM100_TMEM_LOAD_32dp32b16xENS4_13SM90_TMA_LOADENS11_INS12_ILi1ELi4ELi3EEES15_NSS_INS5_IJS16_S1L_EEENS5_IJS1L_SC_EEEEEEENS4_39AutoVectorizingCopyWithAssumedAlignmentILi128EEENS4_14SM90_TMA_STOREES26_S28_S28_EEEvvEEEEvNT_6ParamsE --------------------------
	.section	.nv.constant0._ZN7cutlass13device_kernelINS_4gemm6kernel13GemmUniversalIN4cute5tupleIJiiiiEEENS1_10collective13CollectiveMmaINS1_35MainloopSm100TmaUmmaWarpSpecializedILi6ELi2ELi4ENS5_IJNS4_1CILi4EEENSA_ILi1EEESC_EEEEENS5_IJNSA_ILi128EEESF_NSA_ILi64EEEEEENS_6half_tENS5_IJlSC_lEEESI_SJ_NS4_8TiledMMAINS4_8MMA_AtomIJNS4_26SM100_MMA_F16BF16_2x1SM_SSISI_SI_fLi128ELi128ELNS4_4UMMA5MajorE0ELSO_0ELNSN_7ScaleInE0ELSP_0EEEEEENS4_6LayoutINS5_IJSC_SC_SC_EEENS5_IJNSA_ILi0EEESU_SU_EEEEENS5_IJNS4_10UnderscoreESX_SX_EEEEENS4_18SM100_TMA_2SM_LOADENS4_14ComposedLayoutINS4_7SwizzleILi3ELi4ELi3EEENS4_18smem_ptr_flag_bitsILi16EEENSS_INS5_IJNSA_ILi8EEESG_EEENS5_IJSG_SC_EEEEEEEvNS4_8identityENS4_28SM100_TMA_2SM_LOAD_MULTICASTES1A_vS1B_EENS_8epilogue10collective18CollectiveEpilogueINS1E_23Sm100TmaWarpSpecializedILi4ELi2ELi16ELb1ELb0EEEJNS5_IJSG_SF_SG_EEENS5_IJNSS_ISG_SC_EENSS_INS5_IJNSA_ILi16EEENSA_ILi2EEEEEENS5_IJSC_SG_EEEEEEEESI_SJ_SI_SJ_NS1E_6fusion15FusionCallbacksIS1I_NS1R_17LinearCombinationISI_fSI_fLNS_15FloatRoundStyleE2EEES1J_S1Q_JEEENS4_5SM1004TMEM4LOAD26SM100_TMEM_LOAD_32dp32b16xENS4_13SM90_TMA_LOADENS11_INS12_ILi1ELi4ELi3EEES15_NSS_INS5_IJS16_S1L_EEENS5_IJS1L_SC_EEEEEEENS4_39AutoVectorizingCopyWithAssumedAlignmentILi128EEENS4_14SM90_TMA_STOREES26_S28_S28_EEEvvEEEEvNT_6ParamsE,"a",@progbits
	.sectionflags	@""
	.align	4
.nv.constant0._ZN7cutlass13device_kernelINS_4gemm6kernel13GemmUniversalIN4cute5tupleIJiiiiEEENS1_10collective13CollectiveMmaINS1_35MainloopSm100TmaUmmaWarpSpecializedILi6ELi2ELi4ENS5_IJNS4_1CILi4EEENSA_ILi1EEESC_EEEEENS5_IJNSA_ILi128EEESF_NSA_ILi64EEEEEENS_6half_tENS5_IJlSC_lEEESI_SJ_NS4_8TiledMMAINS4_8MMA_AtomIJNS4_26SM100_MMA_F16BF16_2x1SM_SSISI_SI_fLi128ELi128ELNS4_4UMMA5MajorE0ELSO_0ELNSN_7ScaleInE0ELSP_0EEEEEENS4_6LayoutINS5_IJSC_SC_SC_EEENS5_IJNSA_ILi0EEESU_SU_EEEEENS5_IJNS4_10UnderscoreESX_SX_EEEEENS4_18SM100_TMA_2SM_LOADENS4_14ComposedLayoutINS4_7SwizzleILi3ELi4ELi3EEENS4_18smem_ptr_flag_bitsILi16EEENSS_INS5_IJNSA_ILi8EEESG_EEENS5_IJSG_SC_EEEEEEEvNS4_8identityENS4_28SM100_TMA_2SM_LOAD_MULTICASTES1A_vS1B_EENS_8epilogue10collective18CollectiveEpilogueINS1E_23Sm100TmaWarpSpecializedILi4ELi2ELi16ELb1ELb0EEEJNS5_IJSG_SF_SG_EEENS5_IJNSS_ISG_SC_EENSS_INS5_IJNSA_ILi16EEENSA_ILi2EEEEEENS5_IJSC_SG_EEEEEEEESI_SJ_SI_SJ_NS1E_6fusion15FusionCallbacksIS1I_NS1R_17LinearCombinationISI_fSI_fLNS_15FloatRoundStyleE2EEES1J_S1Q_JEEENS4_5SM1004TMEM4LOAD26SM100_TMEM_LOAD_32dp32b16xENS4_13SM90_TMA_LOADENS11_INS12_ILi1ELi4ELi3EEES15_NSS_INS5_IJS16_S1L_EEENS5_IJS1L_SC_EEEEEEENS4_39AutoVectorizingCopyWithAssumedAlignmentILi128EEENS4_14SM90_TMA_STOREES26_S28_S28_EEEvvEEEEvNT_6ParamsE:
	.zero		2944


//--------------------- SYMBOLS --------------------------

	.type		.nv.reservedSmem.offset0,@object
	.size		.nv.reservedSmem.offset0,0x4
	.type		.nv.reservedSmem.cap,@object
	.size		.nv.reservedSmem.cap,0x4
	.type		__assertfail,@function
